//
// Generated by NVIDIA NVVM Compiler
//
// Compiler Build ID: CL-36424714
// Cuda compilation tools, release 13.0, V13.0.88
// Based on NVVM 20.0.0
//

.version 9.0
.target sm_100
.address_size 64

	// .globl	_Z10findRowMaxPiS_i
// _ZZ12calculateSumPiS_S_S_iE9sharedSum has been demoted
// _ZZ19calculateSumWarpOptPiS_S_S_iE8warpSums has been demoted

.visible .entry _Z10findRowMaxPiS_i(
	.param .u64 .ptr .align 1 _Z10findRowMaxPiS_i_param_0,
	.param .u64 .ptr .align 1 _Z10findRowMaxPiS_i_param_1,
	.param .u32 _Z10findRowMaxPiS_i_param_2
)
{
	.reg .pred 	%p<11>;
	.reg .b32 	%r<118>;
	.reg .b64 	%rd<16>;

	ld.param.u64 	%rd4, [_Z10findRowMaxPiS_i_param_0];
	ld.param.u64 	%rd3, [_Z10findRowMaxPiS_i_param_1];
	ld.param.u32 	%r36, [_Z10findRowMaxPiS_i_param_2];
	cvta.to.global.u64 	%rd1, %rd4;
	mov.u32 	%r37, %ctaid.x;
	mov.u32 	%r38, %ntid.x;
	mov.u32 	%r39, %tid.x;
	mad.lo.s32 	%r1, %r37, %r38, %r39;
	setp.ge.s32 	%p1, %r1, %r36;
	@%p1 bra 	$L__BB0_15;
	setp.lt.s32 	%p2, %r36, 1;
	mov.b32 	%r117, 0;
	@%p2 bra 	$L__BB0_14;
	mul.lo.s32 	%r2, %r36, %r1;
	and.b32  	%r3, %r36, 15;
	setp.lt.u32 	%p3, %r36, 16;
	mov.b32 	%r109, 0;
	mov.u32 	%r117, %r109;
	@%p3 bra 	$L__BB0_5;
	and.b32  	%r109, %r36, 2147483632;
	neg.s32 	%r103, %r109;
	add.s64 	%rd2, %rd1, 32;
	mov.b32 	%r117, 0;
	mov.u32 	%r102, %r2;
$L__BB0_4:
	.pragma "nounroll";
	mul.wide.s32 	%rd5, %r102, 4;
	add.s64 	%rd6, %rd2, %rd5;
	ld.global.u32 	%r44, [%rd6+-32];
	max.s32 	%r45, %r117, %r44;
	ld.global.u32 	%r46, [%rd6+-28];
	max.s32 	%r47, %r45, %r46;
	ld.global.u32 	%r48, [%rd6+-24];
	max.s32 	%r49, %r47, %r48;
	ld.global.u32 	%r50, [%rd6+-20];
	max.s32 	%r51, %r49, %r50;
	ld.global.u32 	%r52, [%rd6+-16];
	max.s32 	%r53, %r51, %r52;
	ld.global.u32 	%r54, [%rd6+-12];
	max.s32 	%r55, %r53, %r54;
	ld.global.u32 	%r56, [%rd6+-8];
	max.s32 	%r57, %r55, %r56;
	ld.global.u32 	%r58, [%rd6+-4];
	max.s32 	%r59, %r57, %r58;
	ld.global.u32 	%r60, [%rd6];
	max.s32 	%r61, %r59, %r60;
	ld.global.u32 	%r62, [%rd6+4];
	max.s32 	%r63, %r61, %r62;
	ld.global.u32 	%r64, [%rd6+8];
	max.s32 	%r65, %r63, %r64;
	ld.global.u32 	%r66, [%rd6+12];
	max.s32 	%r67, %r65, %r66;
	ld.global.u32 	%r68, [%rd6+16];
	max.s32 	%r69, %r67, %r68;
	ld.global.u32 	%r70, [%rd6+20];
	max.s32 	%r71, %r69, %r70;
	ld.global.u32 	%r72, [%rd6+24];
	max.s32 	%r73, %r71, %r72;
	ld.global.u32 	%r74, [%rd6+28];
	max.s32 	%r117, %r73, %r74;
	add.s32 	%r103, %r103, 16;
	add.s32 	%r102, %r102, 16;
	setp.ne.s32 	%p4, %r103, 0;
	@%p4 bra 	$L__BB0_4;
$L__BB0_5:
	setp.eq.s32 	%p5, %r3, 0;
	@%p5 bra 	$L__BB0_14;
	and.b32  	%r15, %r36, 7;
	setp.lt.u32 	%p6, %r3, 8;
	@%p6 bra 	$L__BB0_8;
	add.s32 	%r76, %r109, %r2;
	mul.wide.s32 	%rd7, %r76, 4;
	add.s64 	%rd8, %rd1, %rd7;
	ld.global.u32 	%r77, [%rd8];
	max.s32 	%r78, %r117, %r77;
	ld.global.u32 	%r79, [%rd8+4];
	max.s32 	%r80, %r78, %r79;
	ld.global.u32 	%r81, [%rd8+8];
	max.s32 	%r82, %r80, %r81;
	ld.global.u32 	%r83, [%rd8+12];
	max.s32 	%r84, %r82, %r83;
	ld.global.u32 	%r85, [%rd8+16];
	max.s32 	%r86, %r84, %r85;
	ld.global.u32 	%r87, [%rd8+20];
	max.s32 	%r88, %r86, %r87;
	ld.global.u32 	%r89, [%rd8+24];
	max.s32 	%r90, %r88, %r89;
	ld.global.u32 	%r91, [%rd8+28];
	max.s32 	%r117, %r90, %r91;
	add.s32 	%r109, %r109, 8;
$L__BB0_8:
	setp.eq.s32 	%p7, %r15, 0;
	@%p7 bra 	$L__BB0_14;
	and.b32  	%r21, %r36, 3;
	setp.lt.u32 	%p8, %r15, 4;
	@%p8 bra 	$L__BB0_11;
	add.s32 	%r93, %r109, %r2;
	mul.wide.s32 	%rd9, %r93, 4;
	add.s64 	%rd10, %rd1, %rd9;
	ld.global.u32 	%r94, [%rd10];
	max.s32 	%r95, %r117, %r94;
	ld.global.u32 	%r96, [%rd10+4];
	max.s32 	%r97, %r95, %r96;
	ld.global.u32 	%r98, [%rd10+8];
	max.s32 	%r99, %r97, %r98;
	ld.global.u32 	%r100, [%rd10+12];
	max.s32 	%r117, %r99, %r100;
	add.s32 	%r109, %r109, 4;
$L__BB0_11:
	setp.eq.s32 	%p9, %r21, 0;
	@%p9 bra 	$L__BB0_14;
	add.s32 	%r115, %r109, %r2;
	neg.s32 	%r114, %r21;
$L__BB0_13:
	.pragma "nounroll";
	mul.wide.s32 	%rd11, %r115, 4;
	add.s64 	%rd12, %rd1, %rd11;
	ld.global.u32 	%r101, [%rd12];
	max.s32 	%r117, %r117, %r101;
	add.s32 	%r115, %r115, 1;
	add.s32 	%r114, %r114, 1;
	setp.ne.s32 	%p10, %r114, 0;
	@%p10 bra 	$L__BB0_13;
$L__BB0_14:
	cvta.to.global.u64 	%rd13, %rd3;
	mul.wide.s32 	%rd14, %r1, 4;
	add.s64 	%rd15, %rd13, %rd14;
	st.global.u32 	[%rd15], %r117;
$L__BB0_15:
	ret;

}
	// .globl	_Z10findColMaxPiS_i
.visible .entry _Z10findColMaxPiS_i(
	.param .u64 .ptr .align 1 _Z10findColMaxPiS_i_param_0,
	.param .u64 .ptr .align 1 _Z10findColMaxPiS_i_param_1,
	.param .u32 _Z10findColMaxPiS_i_param_2
)
{
	.reg .pred 	%p<11>;
	.reg .b32 	%r<119>;
	.reg .b64 	%rd<43>;

	ld.param.u64 	%rd3, [_Z10findColMaxPiS_i_param_0];
	ld.param.u64 	%rd2, [_Z10findColMaxPiS_i_param_1];
	ld.param.u32 	%r36, [_Z10findColMaxPiS_i_param_2];
	cvta.to.global.u64 	%rd1, %rd3;
	mov.u32 	%r37, %ctaid.x;
	mov.u32 	%r38, %ntid.x;
	mov.u32 	%r39, %tid.x;
	mad.lo.s32 	%r1, %r37, %r38, %r39;
	setp.ge.s32 	%p1, %r1, %r36;
	@%p1 bra 	$L__BB1_15;
	setp.lt.s32 	%p2, %r36, 1;
	mov.b32 	%r118, 0;
	@%p2 bra 	$L__BB1_14;
	add.s32 	%r43, %r36, -1;
	and.b32  	%r2, %r36, 15;
	setp.lt.u32 	%p3, %r43, 15;
	mov.b32 	%r110, 0;
	mov.u32 	%r118, %r110;
	@%p3 bra 	$L__BB1_5;
	and.b32  	%r110, %r36, 2147483632;
	neg.s32 	%r104, %r110;
	shl.b32 	%r5, %r36, 4;
	mov.b32 	%r118, 0;
	mul.wide.u32 	%rd6, %r36, 4;
	mov.u32 	%r103, %r1;
$L__BB1_4:
	.pragma "nounroll";
	mul.wide.s32 	%rd4, %r103, 4;
	add.s64 	%rd5, %rd1, %rd4;
	ld.global.u32 	%r45, [%rd5];
	max.s32 	%r46, %r118, %r45;
	add.s64 	%rd7, %rd5, %rd6;
	ld.global.u32 	%r47, [%rd7];
	max.s32 	%r48, %r46, %r47;
	add.s64 	%rd8, %rd7, %rd6;
	ld.global.u32 	%r49, [%rd8];
	max.s32 	%r50, %r48, %r49;
	add.s64 	%rd9, %rd8, %rd6;
	ld.global.u32 	%r51, [%rd9];
	max.s32 	%r52, %r50, %r51;
	add.s64 	%rd10, %rd9, %rd6;
	ld.global.u32 	%r53, [%rd10];
	max.s32 	%r54, %r52, %r53;
	add.s64 	%rd11, %rd10, %rd6;
	ld.global.u32 	%r55, [%rd11];
	max.s32 	%r56, %r54, %r55;
	add.s64 	%rd12, %rd11, %rd6;
	ld.global.u32 	%r57, [%rd12];
	max.s32 	%r58, %r56, %r57;
	add.s64 	%rd13, %rd12, %rd6;
	ld.global.u32 	%r59, [%rd13];
	max.s32 	%r60, %r58, %r59;
	add.s64 	%rd14, %rd13, %rd6;
	ld.global.u32 	%r61, [%rd14];
	max.s32 	%r62, %r60, %r61;
	add.s64 	%rd15, %rd14, %rd6;
	ld.global.u32 	%r63, [%rd15];
	max.s32 	%r64, %r62, %r63;
	add.s64 	%rd16, %rd15, %rd6;
	ld.global.u32 	%r65, [%rd16];
	max.s32 	%r66, %r64, %r65;
	add.s64 	%rd17, %rd16, %rd6;
	ld.global.u32 	%r67, [%rd17];
	max.s32 	%r68, %r66, %r67;
	add.s64 	%rd18, %rd17, %rd6;
	ld.global.u32 	%r69, [%rd18];
	max.s32 	%r70, %r68, %r69;
	add.s64 	%rd19, %rd18, %rd6;
	ld.global.u32 	%r71, [%rd19];
	max.s32 	%r72, %r70, %r71;
	add.s64 	%rd20, %rd19, %rd6;
	ld.global.u32 	%r73, [%rd20];
	max.s32 	%r74, %r72, %r73;
	add.s64 	%rd21, %rd20, %rd6;
	ld.global.u32 	%r75, [%rd21];
	max.s32 	%r118, %r74, %r75;
	add.s32 	%r104, %r104, 16;
	add.s32 	%r103, %r103, %r5;
	setp.ne.s32 	%p4, %r104, 0;
	@%p4 bra 	$L__BB1_4;
$L__BB1_5:
	setp.eq.s32 	%p5, %r2, 0;
	@%p5 bra 	$L__BB1_14;
	and.b32  	%r15, %r36, 7;
	setp.lt.u32 	%p6, %r2, 8;
	@%p6 bra 	$L__BB1_8;
	mad.lo.s32 	%r77, %r110, %r36, %r1;
	mul.wide.s32 	%rd22, %r77, 4;
	add.s64 	%rd23, %rd1, %rd22;
	ld.global.u32 	%r78, [%rd23];
	max.s32 	%r79, %r118, %r78;
	mul.wide.u32 	%rd24, %r36, 4;
	add.s64 	%rd25, %rd23, %rd24;
	ld.global.u32 	%r80, [%rd25];
	max.s32 	%r81, %r79, %r80;
	add.s64 	%rd26, %rd25, %rd24;
	ld.global.u32 	%r82, [%rd26];
	max.s32 	%r83, %r81, %r82;
	add.s64 	%rd27, %rd26, %rd24;
	ld.global.u32 	%r84, [%rd27];
	max.s32 	%r85, %r83, %r84;
	add.s64 	%rd28, %rd27, %rd24;
	ld.global.u32 	%r86, [%rd28];
	max.s32 	%r87, %r85, %r86;
	add.s64 	%rd29, %rd28, %rd24;
	ld.global.u32 	%r88, [%rd29];
	max.s32 	%r89, %r87, %r88;
	add.s64 	%rd30, %rd29, %rd24;
	ld.global.u32 	%r90, [%rd30];
	max.s32 	%r91, %r89, %r90;
	add.s64 	%rd31, %rd30, %rd24;
	ld.global.u32 	%r92, [%rd31];
	max.s32 	%r118, %r91, %r92;
	add.s32 	%r110, %r110, 8;
$L__BB1_8:
	setp.eq.s32 	%p7, %r15, 0;
	@%p7 bra 	$L__BB1_14;
	and.b32  	%r21, %r36, 3;
	setp.lt.u32 	%p8, %r15, 4;
	@%p8 bra 	$L__BB1_11;
	mad.lo.s32 	%r94, %r110, %r36, %r1;
	mul.wide.s32 	%rd32, %r94, 4;
	add.s64 	%rd33, %rd1, %rd32;
	ld.global.u32 	%r95, [%rd33];
	max.s32 	%r96, %r118, %r95;
	mul.wide.u32 	%rd34, %r36, 4;
	add.s64 	%rd35, %rd33, %rd34;
	ld.global.u32 	%r97, [%rd35];
	max.s32 	%r98, %r96, %r97;
	add.s64 	%rd36, %rd35, %rd34;
	ld.global.u32 	%r99, [%rd36];
	max.s32 	%r100, %r98, %r99;
	add.s64 	%rd37, %rd36, %rd34;
	ld.global.u32 	%r101, [%rd37];
	max.s32 	%r118, %r100, %r101;
	add.s32 	%r110, %r110, 4;
$L__BB1_11:
	setp.eq.s32 	%p9, %r21, 0;
	@%p9 bra 	$L__BB1_14;
	mad.lo.s32 	%r116, %r110, %r36, %r1;
	neg.s32 	%r115, %r21;
$L__BB1_13:
	.pragma "nounroll";
	mul.wide.s32 	%rd38, %r116, 4;
	add.s64 	%rd39, %rd1, %rd38;
	ld.global.u32 	%r102, [%rd39];
	max.s32 	%r118, %r118, %r102;
	add.s32 	%r116, %r116, %r36;
	add.s32 	%r115, %r115, 1;
	setp.ne.s32 	%p10, %r115, 0;
	@%p10 bra 	$L__BB1_13;
$L__BB1_14:
	cvta.to.global.u64 	%rd40, %rd2;
	mul.wide.s32 	%rd41, %r1, 4;
	add.s64 	%rd42, %rd40, %rd41;
	st.global.u32 	[%rd42], %r118;
$L__BB1_15:
	ret;

}
	// .globl	_Z12calculateSumPiS_S_S_i
.visible .entry _Z12calculateSumPiS_S_S_i(
	.param .u64 .ptr .align 1 _Z12calculateSumPiS_S_S_i_param_0,
	.param .u64 .ptr .align 1 _Z12calculateSumPiS_S_S_i_param_1,
	.param .u64 .ptr .align 1 _Z12calculateSumPiS_S_S_i_param_2,
	.param .u64 .ptr .align 1 _Z12calculateSumPiS_S_S_i_param_3,
	.param .u32 _Z12calculateSumPiS_S_S_i_param_4
)
{
	.reg .pred 	%p<7>;
	.reg .b32 	%r<39>;
	.reg .b64 	%rd<17>;
	// demoted variable
	.shared .align 4 .b8 _ZZ12calculateSumPiS_S_S_iE9sharedSum[1024];
	ld.param.u64 	%rd4, [_Z12calculateSumPiS_S_S_i_param_0];
	ld.param.u64 	%rd5, [_Z12calculateSumPiS_S_S_i_param_1];
	ld.param.u64 	%rd6, [_Z12calculateSumPiS_S_S_i_param_2];
	ld.param.u64 	%rd7, [_Z12calculateSumPiS_S_S_i_param_3];
	ld.param.u32 	%r15, [_Z12calculateSumPiS_S_S_i_param_4];
	mov.u32 	%r1, %ctaid.x;
	mov.u32 	%r38, %ntid.x;
	mov.u32 	%r3, %tid.x;
	mad.lo.s32 	%r35, %r1, %r38, %r3;
	mul.lo.s32 	%r5, %r15, %r15;
	setp.ge.s32 	%p1, %r35, %r5;
	mov.b32 	%r37, 0;
	@%p1 bra 	$L__BB2_3;
	mov.u32 	%r18, %nctaid.x;
	mul.lo.s32 	%r6, %r38, %r18;
	cvta.to.global.u64 	%rd1, %rd4;
	cvta.to.global.u64 	%rd2, %rd5;
	cvta.to.global.u64 	%rd3, %rd6;
	mov.b32 	%r37, 0;
$L__BB2_2:
	div.s32 	%r19, %r35, %r15;
	mul.lo.s32 	%r20, %r19, %r15;
	sub.s32 	%r21, %r35, %r20;
	mul.wide.s32 	%rd8, %r35, 4;
	add.s64 	%rd9, %rd1, %rd8;
	ld.global.u32 	%r22, [%rd9];
	mul.wide.s32 	%rd10, %r19, 4;
	add.s64 	%rd11, %rd2, %rd10;
	ld.global.u32 	%r23, [%rd11];
	mul.wide.s32 	%rd12, %r21, 4;
	add.s64 	%rd13, %rd3, %rd12;
	ld.global.u32 	%r24, [%rd13];
	min.s32 	%r25, %r23, %r24;
	sub.s32 	%r26, %r37, %r22;
	add.s32 	%r37, %r26, %r25;
	add.s32 	%r35, %r35, %r6;
	setp.lt.s32 	%p2, %r35, %r5;
	@%p2 bra 	$L__BB2_2;
$L__BB2_3:
	shl.b32 	%r27, %r3, 2;
	mov.u32 	%r28, _ZZ12calculateSumPiS_S_S_iE9sharedSum;
	add.s32 	%r12, %r28, %r27;
	st.shared.u32 	[%r12], %r37;
	bar.sync 	0;
	setp.lt.u32 	%p3, %r38, 2;
	@%p3 bra 	$L__BB2_7;
$L__BB2_4:
	shr.u32 	%r14, %r38, 1;
	setp.ge.u32 	%p4, %r3, %r14;
	@%p4 bra 	$L__BB2_6;
	shl.b32 	%r29, %r14, 2;
	add.s32 	%r30, %r12, %r29;
	ld.shared.u32 	%r31, [%r30];
	ld.shared.u32 	%r32, [%r12];
	add.s32 	%r33, %r32, %r31;
	st.shared.u32 	[%r12], %r33;
$L__BB2_6:
	bar.sync 	0;
	setp.gt.u32 	%p5, %r38, 3;
	mov.u32 	%r38, %r14;
	@%p5 bra 	$L__BB2_4;
$L__BB2_7:
	setp.ne.s32 	%p6, %r3, 0;
	@%p6 bra 	$L__BB2_9;
	ld.shared.u32 	%r34, [_ZZ12calculateSumPiS_S_S_iE9sharedSum];
	cvta.to.global.u64 	%rd14, %rd7;
	mul.wide.u32 	%rd15, %r1, 4;
	add.s64 	%rd16, %rd14, %rd15;
	st.global.u32 	[%rd16], %r34;
$L__BB2_9:
	ret;

}
	// .globl	_Z19calculateSumWarpOptPiS_S_S_i
.visible .entry _Z19calculateSumWarpOptPiS_S_S_i(
	.param .u64 .ptr .align 1 _Z19calculateSumWarpOptPiS_S_S_i_param_0,
	.param .u64 .ptr .align 1 _Z19calculateSumWarpOptPiS_S_S_i_param_1,
	.param .u64 .ptr .align 1 _Z19calculateSumWarpOptPiS_S_S_i_param_2,
	.param .u64 .ptr .align 1 _Z19calculateSumWarpOptPiS_S_S_i_param_3,
	.param .u32 _Z19calculateSumWarpOptPiS_S_S_i_param_4
)
{
	.reg .pred 	%p<14>;
	.reg .b32 	%r<51>;
	.reg .b64 	%rd<17>;
	// demoted variable
	.shared .align 4 .b8 _ZZ19calculateSumWarpOptPiS_S_S_iE8warpSums[32];
	ld.param.u64 	%rd4, [_Z19calculateSumWarpOptPiS_S_S_i_param_0];
	ld.param.u64 	%rd5, [_Z19calculateSumWarpOptPiS_S_S_i_param_1];
	ld.param.u64 	%rd6, [_Z19calculateSumWarpOptPiS_S_S_i_param_2];
	ld.param.u64 	%rd7, [_Z19calculateSumWarpOptPiS_S_S_i_param_3];
	ld.param.u32 	%r14, [_Z19calculateSumWarpOptPiS_S_S_i_param_4];
	mov.u32 	%r1, %ctaid.x;
	mov.u32 	%r2, %ntid.x;
	mov.u32 	%r3, %tid.x;
	mad.lo.s32 	%r48, %r1, %r2, %r3;
	mul.lo.s32 	%r5, %r14, %r14;
	setp.ge.s32 	%p1, %r48, %r5;
	mov.b32 	%r50, 0;
	@%p1 bra 	$L__BB3_3;
	mov.u32 	%r17, %nctaid.x;
	mul.lo.s32 	%r6, %r2, %r17;
	cvta.to.global.u64 	%rd1, %rd4;
	cvta.to.global.u64 	%rd2, %rd5;
	cvta.to.global.u64 	%rd3, %rd6;
	mov.b32 	%r50, 0;
$L__BB3_2:
	div.s32 	%r18, %r48, %r14;
	mul.lo.s32 	%r19, %r18, %r14;
	sub.s32 	%r20, %r48, %r19;
	mul.wide.s32 	%rd8, %r48, 4;
	add.s64 	%rd9, %rd1, %rd8;
	ld.global.u32 	%r21, [%rd9];
	mul.wide.s32 	%rd10, %r18, 4;
	add.s64 	%rd11, %rd2, %rd10;
	ld.global.u32 	%r22, [%rd11];
	mul.wide.s32 	%rd12, %r20, 4;
	add.s64 	%rd13, %rd3, %rd12;
	ld.global.u32 	%r23, [%rd13];
	min.s32 	%r24, %r22, %r23;
	sub.s32 	%r25, %r50, %r21;
	add.s32 	%r50, %r25, %r24;
	add.s32 	%r48, %r48, %r6;
	setp.lt.s32 	%p2, %r48, %r5;
	@%p2 bra 	$L__BB3_2;
$L__BB3_3:
	shfl.sync.down.b32	%r26|%p3, %r50, 16, 31, -1;
	add.s32 	%r27, %r26, %r50;
	shfl.sync.down.b32	%r28|%p4, %r27, 8, 31, -1;
	add.s32 	%r29, %r28, %r27;
	shfl.sync.down.b32	%r30|%p5, %r29, 4, 31, -1;
	add.s32 	%r31, %r30, %r29;
	shfl.sync.down.b32	%r32|%p6, %r31, 2, 31, -1;
	add.s32 	%r33, %r32, %r31;
	shfl.sync.down.b32	%r34|%p7, %r33, 1, 31, -1;
	add.s32 	%r12, %r34, %r33;
	and.b32  	%r35, %r3, 31;
	setp.ne.s32 	%p8, %r35, 0;
	@%p8 bra 	$L__BB3_5;
	shr.u32 	%r36, %r3, 3;
	mov.u32 	%r37, _ZZ19calculateSumWarpOptPiS_S_S_iE8warpSums;
	add.s32 	%r38, %r37, %r36;
	st.shared.u32 	[%r38], %r12;
$L__BB3_5:
	bar.sync 	0;
	setp.gt.u32 	%p9, %r3, 7;
	@%p9 bra 	$L__BB3_8;
	shl.b32 	%r39, %r3, 2;
	mov.u32 	%r40, _ZZ19calculateSumWarpOptPiS_S_S_iE8warpSums;
	add.s32 	%r41, %r40, %r39;
	ld.shared.u32 	%r42, [%r41];
	shfl.sync.down.b32	%r43|%p10, %r42, 4, 31, 255;
	add.s32 	%r44, %r43, %r42;
	shfl.sync.down.b32	%r45|%p11, %r44, 2, 31, 255;
	add.s32 	%r46, %r45, %r44;
	shfl.sync.down.b32	%r47|%p12, %r46, 1, 31, 255;
	add.s32 	%r13, %r47, %r46;
	setp.ne.s32 	%p13, %r3, 0;
	@%p13 bra 	$L__BB3_8;
	cvta.to.global.u64 	%rd14, %rd7;
	mul.wide.u32 	%rd15, %r1, 4;
	add.s64 	%rd16, %rd14, %rd15;
	st.global.u32 	[%rd16], %r13;
$L__BB3_8:
	ret;

}


// ===== COMPILED SASS (sm_100) =====

	.target	sm_100

	.elftype	@"ET_EXEC"


//--------------------- .note.nv.tkinfo           --------------------------
	.section	.note.nv.tkinfo,"",@"SHT_NOTE"
	.sectionflags	@"SHF_NOTE_NV_TKINFO"
	.tkinfo
        /*0018*/ 	.word	0x00000002
        /*0030*/ 	.string	""
        /*0030*/ 	.string	"ptxas"
        /*0030*/ 	.string	"Cuda compilation tools, release 13.0, V13.0.88"
        /*0030*/ 	.string	"Build cuda_13.0.r13.0/compiler.36424714_0"
        /*0030*/ 	.string	"-arch sm_100 -m 64 "



//--------------------- .note.nv.cuinfo           --------------------------
	.section	.note.nv.cuinfo,"",@"SHT_NOTE"
	.sectionflags	@"SHF_NOTE_NV_CUINFO"
        /*0018*/ 	.short	0x0002
        /*001a*/ 	.short	0x0064
        /*001c*/ 	.short	0x0082
	.zero		2


//--------------------- .nv.info                  --------------------------
	.section	.nv.info,"",@"SHT_CUDA_INFO"
	.align	4


	//----- nvinfo : EIATTR_REGCOUNT
	.align		4
        /*0000*/ 	.byte	0x04, 0x2f
        /*0002*/ 	.short	(.L_1 - .L_0)
	.align		4
.L_0:
        /*0004*/ 	.word	index@(_Z10findRowMaxPiS_i)
        /*0008*/ 	.word	0x00000019


	//----- nvinfo : EIATTR_FRAME_SIZE
	.align		4
.L_1:
        /*000c*/ 	.byte	0x04, 0x11
        /*000e*/ 	.short	(.L_3 - .L_2)
	.align		4
.L_2:
        /*0010*/ 	.word	index@(_Z10findRowMaxPiS_i)
        /*0014*/ 	.word	0x00000000


	//----- nvinfo : EIATTR_REGCOUNT
	.align		4
.L_3:
        /*0018*/ 	.byte	0x04, 0x2f
        /*001a*/ 	.short	(.L_5 - .L_4)
	.align		4
.L_4:
        /*001c*/ 	.word	index@(_Z10findColMaxPiS_i)
        /*0020*/ 	.word	0x00000020


	//----- nvinfo : EIATTR_FRAME_SIZE
	.align		4
.L_5:
        /*0024*/ 	.byte	0x04, 0x11
        /*0026*/ 	.short	(.L_7 - .L_6)
	.align		4
.L_6:
        /*0028*/ 	.word	index@(_Z10findColMaxPiS_i)
        /*002c*/ 	.word	0x00000000


	//----- nvinfo : EIATTR_REGCOUNT
	.align		4
.L_7:
        /*0030*/ 	.byte	0x04, 0x2f
        /*0032*/ 	.short	(.L_9 - .L_8)
	.align		4
.L_8:
        /*0034*/ 	.word	index@(_Z12calculateSumPiS_S_S_i)
        /*0038*/ 	.word	0x0000001b


	//----- nvinfo : EIATTR_FRAME_SIZE
	.align		4
.L_9:
        /*003c*/ 	.byte	0x04, 0x11
        /*003e*/ 	.short	(.L_11 - .L_10)
	.align		4
.L_10:
        /*0040*/ 	.word	index@(_Z12calculateSumPiS_S_S_i)
        /*0044*/ 	.word	0x00000000


	//----- nvinfo : EIATTR_REGCOUNT
	.align		4
.L_11:
        /*0048*/ 	.byte	0x04, 0x2f
        /*004a*/ 	.short	(.L_13 - .L_12)
	.align		4
.L_12:
        /*004c*/ 	.word	index@(_Z19calculateSumWarpOptPiS_S_S_i)
        /*0050*/ 	.word	0x0000001a


	//----- nvinfo : EIATTR_FRAME_SIZE
	.align		4
.L_13:
        /*0054*/ 	.byte	0x04, 0x11
        /*0056*/ 	.short	(.L_15 - .L_14)
	.align		4
.L_14:
        /*0058*/ 	.word	index@(_Z19calculateSumWarpOptPiS_S_S_i)
        /*005c*/ 	.word	0x00000000


	//----- nvinfo : EIATTR_MIN_STACK_SIZE
	.align		4
.L_15:
        /*0060*/ 	.byte	0x04, 0x12
        /*0062*/ 	.short	(.L_17 - .L_16)
	.align		4
.L_16:
        /*0064*/ 	.word	index@(_Z19calculateSumWarpOptPiS_S_S_i)
        /*0068*/ 	.word	0x00000000


	//----- nvinfo : EIATTR_MIN_STACK_SIZE
	.align		4
.L_17:
        /*006c*/ 	.byte	0x04, 0x12
        /*006e*/ 	.short	(.L_19 - .L_18)
	.align		4
.L_18:
        /*0070*/ 	.word	index@(_Z12calculateSumPiS_S_S_i)
        /*0074*/ 	.word	0x00000000


	//----- nvinfo : EIATTR_MIN_STACK_SIZE
	.align		4
.L_19:
        /*0078*/ 	.byte	0x04, 0x12
        /*007a*/ 	.short	(.L_21 - .L_20)
	.align		4
.L_20:
        /*007c*/ 	.word	index@(_Z10findColMaxPiS_i)
        /*0080*/ 	.word	0x00000000


	//----- nvinfo : EIATTR_MIN_STACK_SIZE
	.align		4
.L_21:
        /*0084*/ 	.byte	0x04, 0x12
        /*0086*/ 	.short	(.L_23 - .L_22)
	.align		4
.L_22:
        /*0088*/ 	.word	index@(_Z10findRowMaxPiS_i)
        /*008c*/ 	.word	0x00000000
.L_23:


//--------------------- .nv.compat                --------------------------
	.section	.nv.compat,"",@"SHT_CUDA_COMPAT_INFO"
	.align	4
        /*0000*/ 	.byte	0x02, 0x09, 0x00, 0x00, 0x02, 0x02, 0x01, 0x00, 0x02, 0x05, 0x05, 0x00, 0x03, 0x07, 0x01, 0x01
        /*0010*/ 	.byte	0x02, 0x03, 0x00, 0x00, 0x02, 0x06, 0x01, 0x00, 0x04, 0x0b, 0x08, 0x00, 0x09, 0x00, 0x00, 0x00
        /*0020*/ 	.byte	0x00, 0x00, 0x00, 0x00


//--------------------- .nv.info._Z19calculateSumWarpOptPiS_S_S_i --------------------------
	.section	.nv.info._Z19calculateSumWarpOptPiS_S_S_i,"",@"SHT_CUDA_INFO"
	.sectionflags	@""
	.align	4


	//----- nvinfo : EIATTR_CUDA_API_VERSION
	.align		4
        /*0000*/ 	.byte	0x04, 0x37
        /*0002*/ 	.short	(.L_25 - .L_24)
.L_24:
        /*0004*/ 	.word	0x00000082


	//----- nvinfo : EIATTR_KPARAM_INFO
	.align		4
.L_25:
        /*0008*/ 	.byte	0x04, 0x17
        /*000a*/ 	.short	(.L_27 - .L_26)
.L_26:
        /*000c*/ 	.word	0x00000000
        /*0010*/ 	.short	0x0004
        /*0012*/ 	.short	0x0020
        /*0014*/ 	.byte	0x00, 0xf0, 0x11, 0x00


	//----- nvinfo : EIATTR_KPARAM_INFO
	.align		4
.L_27:
        /*0018*/ 	.byte	0x04, 0x17
        /*001a*/ 	.short	(.L_29 - .L_28)
.L_28:
        /*001c*/ 	.word	0x00000000
        /*0020*/ 	.short	0x0003
        /*0022*/ 	.short	0x0018
        /*0024*/ 	.byte	0x00, 0xf5, 0x21, 0x00


	//----- nvinfo : EIATTR_KPARAM_INFO
	.align		4
.L_29:
        /*0028*/ 	.byte	0x04, 0x17
        /*002a*/ 	.short	(.L_31 - .L_30)
.L_30:
        /*002c*/ 	.word	0x00000000
        /*0030*/ 	.short	0x0002
        /*0032*/ 	.short	0x0010
        /*0034*/ 	.byte	0x00, 0xf5, 0x21, 0x00


	//----- nvinfo : EIATTR_KPARAM_INFO
	.align		4
.L_31:
        /*0038*/ 	.byte	0x04, 0x17
        /*003a*/ 	.short	(.L_33 - .L_32)
.L_32:
        /*003c*/ 	.word	0x00000000
        /*0040*/ 	.short	0x0001
        /*0042*/ 	.short	0x0008
        /*0044*/ 	.byte	0x00, 0xf5, 0x21, 0x00


	//----- nvinfo : EIATTR_KPARAM_INFO
	.align		4
.L_33:
        /*0048*/ 	.byte	0x04, 0x17
        /*004a*/ 	.short	(.L_35 - .L_34)
.L_34:
        /*004c*/ 	.word	0x00000000
        /*0050*/ 	.short	0x0000
        /*0052*/ 	.short	0x0000
        /*0054*/ 	.byte	0x00, 0xf5, 0x21, 0x00


	//----- nvinfo : EIATTR_SPARSE_MMA_MASK
	.align		4
.L_35:
        /*0058*/ 	.byte	0x03, 0x50
        /*005a*/ 	.short	0x0000


	//----- nvinfo : EIATTR_MAXREG_COUNT
	.align		4
        /*005c*/ 	.byte	0x03, 0x1b
        /*005e*/ 	.short	0x00ff


	//----- nvinfo : EIATTR_NUM_BARRIERS
	.align		4
        /*0060*/ 	.byte	0x02, 0x4c
        /*0062*/ 	.byte	0x01
	.zero		1


	//----- nvinfo : EIATTR_MERCURY_ISA_VERSION
	.align		4
        /*0064*/ 	.byte	0x03, 0x5f
        /*0066*/ 	.short	0x0101


	//----- nvinfo : EIATTR_COOP_GROUP_MASK_REGIDS
	.align		4
        /*0068*/ 	.byte	0x04, 0x29
        /*006a*/ 	.short	(.L_37 - .L_36)


	//   ....[0]....
.L_36:
        /*006c*/ 	.word	0xffffffff


	//   ....[1]....
        /*0070*/ 	.word	0xffffffff


	//   ....[2]....
        /*0074*/ 	.word	0xffffffff


	//   ....[3]....
        /*0078*/ 	.word	0xffffffff


	//   ....[4]....
        /*007c*/ 	.word	0xffffffff


	//   ....[5]....
        /*0080*/ 	.word	0x05000007


	//   ....[6]....
        /*0084*/ 	.word	0x05000007


	//   ....[7]....
        /*0088*/ 	.word	0x05000007


	//----- nvinfo : EIATTR_COOP_GROUP_INSTR_OFFSETS
	.align		4
.L_37:
        /*008c*/ 	.byte	0x04, 0x28
        /*008e*/ 	.short	(.L_39 - .L_38)


	//   ....[0]....
.L_38:
        /*0090*/ 	.word	0x000003a0


	//   ....[1]....
        /*0094*/ 	.word	0x00000400


	//   ....[2]....
        /*0098*/ 	.word	0x00000440


	//   ....[3]....
        /*009c*/ 	.word	0x00000460


	//   ....[4]....
        /*00a0*/ 	.word	0x00000480


	//   ....[5]....
        /*00a4*/ 	.word	0x00000540


	//   ....[6]....
        /*00a8*/ 	.word	0x00000560


	//   ....[7]....
        /*00ac*/ 	.word	0x00000580


	//----- nvinfo : EIATTR_VRC_CTA_INIT_COUNT
	.align		4
.L_39:
        /*00b0*/ 	.byte	0x02, 0x4a
	.zero		1
	.zero		1


	//----- nvinfo : EIATTR_EXIT_INSTR_OFFSETS
	.align		4
        /*00b4*/ 	.byte	0x04, 0x1c
        /*00b6*/ 	.short	(.L_41 - .L_40)


	//   ....[0]....
.L_40:
        /*00b8*/ 	.word	0x000004c0


	//   ....[1]....
        /*00bc*/ 	.word	0x00000590


	//   ....[2]....
        /*00c0*/ 	.word	0x000005e0


	//----- nvinfo : EIATTR_CRS_STACK_SIZE
	.align		4
.L_41:
        /*00c4*/ 	.byte	0x04, 0x1e
        /*00c6*/ 	.short	(.L_43 - .L_42)
.L_42:
        /*00c8*/ 	.word	0x00000000


	//----- nvinfo : EIATTR_CBANK_PARAM_SIZE
	.align		4
.L_43:
        /*00cc*/ 	.byte	0x03, 0x19
        /*00ce*/ 	.short	0x0024


	//----- nvinfo : EIATTR_PARAM_CBANK
	.align		4
        /*00d0*/ 	.byte	0x04, 0x0a
        /*00d2*/ 	.short	(.L_45 - .L_44)
	.align		4
.L_44:
        /*00d4*/ 	.word	index@(.nv.constant0._Z19calculateSumWarpOptPiS_S_S_i)
        /*00d8*/ 	.short	0x0380
        /*00da*/ 	.short	0x0024


	//----- nvinfo : EIATTR_SW_WAR
	.align		4
.L_45:
        /*00dc*/ 	.byte	0x04, 0x36
        /*00de*/ 	.short	(.L_47 - .L_46)
.L_46:
        /*00e0*/ 	.word	0x00000008
.L_47:


//--------------------- .nv.info._Z12calculateSumPiS_S_S_i --------------------------
	.section	.nv.info._Z12calculateSumPiS_S_S_i,"",@"SHT_CUDA_INFO"
	.sectionflags	@""
	.align	4


	//----- nvinfo : EIATTR_CUDA_API_VERSION
	.align		4
        /*0000*/ 	.byte	0x04, 0x37
        /*0002*/ 	.short	(.L_49 - .L_48)
.L_48:
        /*0004*/ 	.word	0x00000082


	//----- nvinfo : EIATTR_KPARAM_INFO
	.align		4
.L_49:
        /*0008*/ 	.byte	0x04, 0x17
        /*000a*/ 	.short	(.L_51 - .L_50)
.L_50:
        /*000c*/ 	.word	0x00000000
        /*0010*/ 	.short	0x0004
        /*0012*/ 	.short	0x0020
        /*0014*/ 	.byte	0x00, 0xf0, 0x11, 0x00


	//----- nvinfo : EIATTR_KPARAM_INFO
	.align		4
.L_51:
        /*0018*/ 	.byte	0x04, 0x17
        /*001a*/ 	.short	(.L_53 - .L_52)
.L_52:
        /*001c*/ 	.word	0x00000000
        /*0020*/ 	.short	0x0003
        /*0022*/ 	.short	0x0018
        /*0024*/ 	.byte	0x00, 0xf5, 0x21, 0x00


	//----- nvinfo : EIATTR_KPARAM_INFO
	.align		4
.L_53:
        /*0028*/ 	.byte	0x04, 0x17
        /*002a*/ 	.short	(.L_55 - .L_54)
.L_54:
        /*002c*/ 	.word	0x00000000
        /*0030*/ 	.short	0x0002
        /*0032*/ 	.short	0x0010
        /*0034*/ 	.byte	0x00, 0xf5, 0x21, 0x00


	//----- nvinfo : EIATTR_KPARAM_INFO
	.align		4
.L_55:
        /*0038*/ 	.byte	0x04, 0x17
        /*003a*/ 	.short	(.L_57 - .L_56)
.L_56:
        /*003c*/ 	.word	0x00000000
        /*0040*/ 	.short	0x0001
        /*0042*/ 	.short	0x0008
        /*0044*/ 	.byte	0x00, 0xf5, 0x21, 0x00


	//----- nvinfo : EIATTR_KPARAM_INFO
	.align		4
.L_57:
        /*0048*/ 	.byte	0x04, 0x17
        /*004a*/ 	.short	(.L_59 - .L_58)
.L_58:
        /*004c*/ 	.word	0x00000000
        /*0050*/ 	.short	0x0000
        /*0052*/ 	.short	0x0000
        /*0054*/ 	.byte	0x00, 0xf5, 0x21, 0x00


	//----- nvinfo : EIATTR_SPARSE_MMA_MASK
	.align		4
.L_59:
        /*0058*/ 	.byte	0x03, 0x50
        /*005a*/ 	.short	0x0000


	//----- nvinfo : EIATTR_MAXREG_COUNT
	.align		4
        /*005c*/ 	.byte	0x03, 0x1b
        /*005e*/ 	.short	0x00ff


	//----- nvinfo : EIATTR_NUM_BARRIERS
	.align		4
        /*0060*/ 	.byte	0x02, 0x4c
        /*0062*/ 	.byte	0x01
	.zero		1


	//----- nvinfo : EIATTR_MERCURY_ISA_VERSION
	.align		4
        /*0064*/ 	.byte	0x03, 0x5f
        /*0066*/ 	.short	0x0101


	//----- nvinfo : EIATTR_VRC_CTA_INIT_COUNT
	.align		4
        /*0068*/ 	.byte	0x02, 0x4a
	.zero		1
	.zero		1


	//----- nvinfo : EIATTR_EXIT_INSTR_OFFSETS
	.align		4
        /*006c*/ 	.byte	0x04, 0x1c
        /*006e*/ 	.short	(.L_61 - .L_60)


	//   ....[0]....
.L_60:
        /*0070*/ 	.word	0x000004f0


	//   ....[1]....
        /*0074*/ 	.word	0x00000570


	//----- nvinfo : EIATTR_CRS_STACK_SIZE
	.align		4
.L_61:
        /*0078*/ 	.byte	0x04, 0x1e
        /*007a*/ 	.short	(.L_63 - .L_62)
.L_62:
        /*007c*/ 	.word	0x00000000


	//----- nvinfo : EIATTR_CBANK_PARAM_SIZE
	.align		4
.L_63:
        /*0080*/ 	.byte	0x03, 0x19
        /*0082*/ 	.short	0x0024


	//----- nvinfo : EIATTR_PARAM_CBANK
	.align		4
        /*0084*/ 	.byte	0x04, 0x0a
        /*0086*/ 	.short	(.L_65 - .L_64)
	.align		4
.L_64:
        /*0088*/ 	.word	index@(.nv.constant0._Z12calculateSumPiS_S_S_i)
        /*008c*/ 	.short	0x0380
        /*008e*/ 	.short	0x0024


	//----- nvinfo : EIATTR_SW_WAR
	.align		4
.L_65:
        /*0090*/ 	.byte	0x04, 0x36
        /*0092*/ 	.short	(.L_67 - .L_66)
.L_66:
        /*0094*/ 	.word	0x00000008
.L_67:


//--------------------- .nv.info._Z10findColMaxPiS_i --------------------------
	.section	.nv.info._Z10findColMaxPiS_i,"",@"SHT_CUDA_INFO"
	.sectionflags	@""
	.align	4


	//----- nvinfo : EIATTR_CUDA_API_VERSION
	.align		4
        /*0000*/ 	.byte	0x04, 0x37
        /*0002*/ 	.short	(.L_69 - .L_68)
.L_68:
        /*0004*/ 	.word	0x00000082


	//----- nvinfo : EIATTR_KPARAM_INFO
	.align		4
.L_69:
        /*0008*/ 	.byte	0x04, 0x17
        /*000a*/ 	.short	(.L_71 - .L_70)
.L_70:
        /*000c*/ 	.word	0x00000000
        /*0010*/ 	.short	0x0002
        /*0012*/ 	.short	0x0010
        /*0014*/ 	.byte	0x00, 0xf0, 0x11, 0x00


	//----- nvinfo : EIATTR_KPARAM_INFO
	.align		4
.L_71:
        /*0018*/ 	.byte	0x04, 0x17
        /*001a*/ 	.short	(.L_73 - .L_72)
.L_72:
        /*001c*/ 	.word	0x00000000
        /*0020*/ 	.short	0x0001
        /*0022*/ 	.short	0x0008
        /*0024*/ 	.byte	0x00, 0xf5, 0x21, 0x00


	//----- nvinfo : EIATTR_KPARAM_INFO
	.align		4
.L_73:
        /*0028*/ 	.byte	0x04, 0x17
        /*002a*/ 	.short	(.L_75 - .L_74)
.L_74:
        /*002c*/ 	.word	0x00000000
        /*0030*/ 	.short	0x0000
        /*0032*/ 	.short	0x0000
        /*0034*/ 	.byte	0x00, 0xf5, 0x21, 0x00


	//----- nvinfo : EIATTR_SPARSE_MMA_MASK
	.align		4
.L_75:
        /*0038*/ 	.byte	0x03, 0x50
        /*003a*/ 	.short	0x0000


	//----- nvinfo : EIATTR_MAXREG_COUNT
	.align		4
        /*003c*/ 	.byte	0x03, 0x1b
        /*003e*/ 	.short	0x00ff


	//----- nvinfo : EIATTR_MERCURY_ISA_VERSION
	.align		4
        /*0040*/ 	.byte	0x03, 0x5f
        /*0042*/ 	.short	0x0101


	//----- nvinfo : EIATTR_VRC_CTA_INIT_COUNT
	.align		4
        /*0044*/ 	.byte	0x02, 0x4a
	.zero		1
	.zero		1


	//----- nvinfo : EIATTR_EXIT_INSTR_OFFSETS
	.align		4
        /*0048*/ 	.byte	0x04, 0x1c
        /*004a*/ 	.short	(.L_77 - .L_76)


	//   ....[0]....
.L_76:
        /*004c*/ 	.word	0x00000070


	//   ....[1]....
        /*0050*/ 	.word	0x00000800


	//----- nvinfo : EIATTR_CBANK_PARAM_SIZE
	.align		4
.L_77:
        /*0054*/ 	.byte	0x03, 0x19
        /*0056*/ 	.short	0x0014


	//----- nvinfo : EIATTR_PARAM_CBANK
	.align		4
        /*0058*/ 	.byte	0x04, 0x0a
        /*005a*/ 	.short	(.L_79 - .L_78)
	.align		4
.L_78:
        /*005c*/ 	.word	index@(.nv.constant0._Z10findColMaxPiS_i)
        /*0060*/ 	.short	0x0380
        /*0062*/ 	.short	0x0014


	//----- nvinfo : EIATTR_SW_WAR
	.align		4
.L_79:
        /*0064*/ 	.byte	0x04, 0x36
        /*0066*/ 	.short	(.L_81 - .L_80)
.L_80:
        /*0068*/ 	.word	0x00000008
.L_81:


//--------------------- .nv.info._Z10findRowMaxPiS_i --------------------------
	.section	.nv.info._Z10findRowMaxPiS_i,"",@"SHT_CUDA_INFO"
	.sectionflags	@""
	.align	4


	//----- nvinfo : EIATTR_CUDA_API_VERSION
	.align		4
        /*0000*/ 	.byte	0x04, 0x37
        /*0002*/ 	.short	(.L_83 - .L_82)
.L_82:
        /*0004*/ 	.word	0x00000082


	//----- nvinfo : EIATTR_KPARAM_INFO
	.align		4
.L_83:
        /*0008*/ 	.byte	0x04, 0x17
        /*000a*/ 	.short	(.L_85 - .L_84)
.L_84:
        /*000c*/ 	.word	0x00000000
        /*0010*/ 	.short	0x0002
        /*0012*/ 	.short	0x0010
        /*0014*/ 	.byte	0x00, 0xf0, 0x11, 0x00


	//----- nvinfo : EIATTR_KPARAM_INFO
	.align		4
.L_85:
        /*0018*/ 	.byte	0x04, 0x17
        /*001a*/ 	.short	(.L_87 - .L_86)
.L_86:
        /*001c*/ 	.word	0x00000000
        /*0020*/ 	.short	0x0001
        /*0022*/ 	.short	0x0008
        /*0024*/ 	.byte	0x00, 0xf5, 0x21, 0x00


	//----- nvinfo : EIATTR_KPARAM_INFO
	.align		4
.L_87:
        /*0028*/ 	.byte	0x04, 0x17
        /*002a*/ 	.short	(.L_89 - .L_88)
.L_88:
        /*002c*/ 	.word	0x00000000
        /*0030*/ 	.short	0x0000
        /*0032*/ 	.short	0x0000
        /*0034*/ 	.byte	0x00, 0xf5, 0x21, 0x00


	//----- nvinfo : EIATTR_SPARSE_MMA_MASK
	.align		4
.L_89:
        /*0038*/ 	.byte	0x03, 0x50
        /*003a*/ 	.short	0x0000


	//----- nvinfo : EIATTR_MAXREG_COUNT
	.align		4
        /*003c*/ 	.byte	0x03, 0x1b
        /*003e*/ 	.short	0x00ff


	//----- nvinfo : EIATTR_MERCURY_ISA_VERSION
	.align		4
        /*0040*/ 	.byte	0x03, 0x5f
        /*0042*/ 	.short	0x0101


	//----- nvinfo : EIATTR_VRC_CTA_INIT_COUNT
	.align		4
        /*0044*/ 	.byte	0x02, 0x4a
	.zero		1
	.zero		1


	//----- nvinfo : EIATTR_EXIT_INSTR_OFFSETS
	.align		4
        /*0048*/ 	.byte	0x04, 0x1c
        /*004a*/ 	.short	(.L_91 - .L_90)


	//   ....[0]....
.L_90:
        /*004c*/ 	.word	0x00000070


	//   ....[1]....
        /*0050*/ 	.word	0x000006b0


	//----- nvinfo : EIATTR_CBANK_PARAM_SIZE
	.align		4
.L_91:
        /*0054*/ 	.byte	0x03, 0x19
        /*0056*/ 	.short	0x0014


	//----- nvinfo : EIATTR_PARAM_CBANK
	.align		4
        /*0058*/ 	.byte	0x04, 0x0a
        /*005a*/ 	.short	(.L_93 - .L_92)
	.align		4
.L_92:
        /*005c*/ 	.word	index@(.nv.constant0._Z10findRowMaxPiS_i)
        /*0060*/ 	.short	0x0380
        /*0062*/ 	.short	0x0014


	//----- nvinfo : EIATTR_SW_WAR
	.align		4
.L_93:
        /*0064*/ 	.byte	0x04, 0x36
        /*0066*/ 	.short	(.L_95 - .L_94)
.L_94:
        /*0068*/ 	.word	0x00000008
.L_95:


//--------------------- .nv.callgraph             --------------------------
	.section	.nv.callgraph,"",@"SHT_CUDA_CALLGRAPH"
	.align	4
	.sectionentsize	8
	.align		4
        /*0000*/ 	.word	0x00000000
	.align		4
        /*0004*/ 	.word	0xffffffff
	.align		4
        /*0008*/ 	.word	0x00000000
	.align		4
        /*000c*/ 	.word	0xfffffffe
	.align		4
        /*0010*/ 	.word	0x00000000
	.align		4
        /*0014*/ 	.word	0xfffffffd
	.align		4
        /*0018*/ 	.word	0x00000000
	.align		4
        /*001c*/ 	.word	0xfffffffc


//--------------------- .text._Z19calculateSumWarpOptPiS_S_S_i --------------------------
	.section	.text._Z19calculateSumWarpOptPiS_S_S_i,"ax",@progbits
	.align	128
        .global         _Z19calculateSumWarpOptPiS_S_S_i
        .type           _Z19calculateSumWarpOptPiS_S_S_i,@function
        .size           _Z19calculateSumWarpOptPiS_S_S_i,(.L_x_24 - _Z19calculateSumWarpOptPiS_S_S_i)
        .other          _Z19calculateSumWarpOptPiS_S_S_i,@"STO_CUDA_ENTRY STV_DEFAULT"
_Z19calculateSumWarpOptPiS_S_S_i:
.text._Z19calculateSumWarpOptPiS_S_S_i:
[----:B------:R-:W-:Y:S01]  /*0000*/  LDC R1, c[0x0][0x37c] ;  /* 0x0000df00ff017b82 */ /* 0x000fe20000000800 */
[----:B------:R-:W0:Y:S07]  /*0010*/  S2R R0, SR_CTAID.X ;  /* 0x0000000000007919 */ /* 0x000e2e0000002500 */
[----:B------:R-:W1:Y:S01]  /*0020*/  LDC R22, c[0x0][0x3a0] ;  /* 0x0000e800ff167b82 */ /* 0x000e620000000800 */
[----:B------:R-:W0:Y:S01]  /*0030*/  LDCU UR4, c[0x0][0x360] ;  /* 0x00006c00ff0477ac */ /* 0x000e220008000800 */
[----:B------:R-:W-:Y:S01]  /*0040*/  BSSY.RECONVERGENT B0, `(.L_x_0) ;  /* 0x0000035000007945 */ /* 0x000fe20003800200 */
[----:B------:R-:W0:Y:S01]  /*0050*/  S2R R15, SR_TID.X ;  /* 0x00000000000f7919 */ /* 0x000e220000002100 */
[----:B------:R-:W-:Y:S01]  /*0060*/  IMAD.MOV.U32 R19, RZ, RZ, RZ ;  /* 0x000000ffff137224 */ /* 0x000fe200078e00ff */
[----:B------:R-:W2:Y:S01]  /*0070*/  LDCU.64 UR6, c[0x0][0x358] ;  /* 0x00006b00ff0677ac */ /* 0x000ea20008000a00 */
[----:B-1----:R-:W-:-:S02]  /*0080*/  IMAD R14, R22, R22, RZ ;  /* 0x00000016160e7224 */ /* 0x002fc400078e02ff */
[----:B0-----:R-:W-:-:S05]  /*0090*/  IMAD R20, R0, UR4, R15 ;  /* 0x0000000400147c24 */ /* 0x001fca000f8e020f */
[----:B------:R-:W-:-:S13]  /*00a0*/  ISETP.GE.AND P0, PT, R20, R14, PT ;  /* 0x0000000e1400720c */ /* 0x000fda0003f06270 */
[----:B--2---:R-:W-:Y:S05]  /*00b0*/  @P0 BRA `(.L_x_1) ;  /* 0x0000000000b40947 */ /* 0x004fea0003800000 */
[-C--:B------:R-:W-:Y:S01]  /*00c0*/  IABS R16, R22.reuse ;  /* 0x0000001600107213 */ /* 0x080fe20000000000 */
[----:B------:R-:W0:Y:S01]  /*00d0*/  LDC R21, c[0x0][0x370] ;  /* 0x0000dc00ff157b82 */ /* 0x000e220000000800 */
[----:B------:R-:W-:Y:S02]  /*00e0*/  ISETP.NE.AND P0, PT, R22, RZ, PT ;  /* 0x000000ff1600720c */ /* 0x000fe40003f05270 */
[----:B------:R-:W1:Y:S01]  /*00f0*/  I2F.RP R8, R16 ;  /* 0x0000001000087306 */ /* 0x000e620000209400 */
[----:B------:R-:W-:-:S04]  /*0100*/  LOP3.LUT R22, RZ, R22, RZ, 0x33, !PT ;  /* 0x00000016ff167212 */ /* 0x000fc800078e33ff */
[----:B------:R-:W2:Y:S08]  /*0110*/  LDC R17, c[0x0][0x3a0] ;  /* 0x0000e800ff117b82 */ /* 0x000eb00000000800 */
[----:B------:R-:W3:Y:S01]  /*0120*/  LDC.64 R6, c[0x0][0x390] ;  /* 0x0000e400ff067b82 */ /* 0x000ee20000000a00 */
[----:B-1----:R-:W1:Y:S07]  /*0130*/  MUFU.RCP R8, R8 ;  /* 0x0000000800087308 */ /* 0x002e6e0000001000 */
[----:B------:R-:W4:Y:S01]  /*0140*/  LDC.64 R4, c[0x0][0x380] ;  /* 0x0000e000ff047b82 */ /* 0x000f220000000a00 */
[----:B0-----:R-:W-:-:S07]  /*0150*/  IMAD R21, R21, UR4, RZ ;  /* 0x0000000415157c24 */ /* 0x001fce000f8e02ff */
[----:B------:R-:W0:Y:S01]  /*0160*/  LDC.64 R2, c[0x0][0x388] ;  /* 0x0000e200ff027b82 */ /* 0x000e220000000a00 */
[----:B-1----:R-:W-:-:S04]  /*0170*/  VIADD R18, R8, 0xffffffe ;  /* 0x0ffffffe08127836 */ /* 0x002fc80000000000 */
[----:B------:R1:W5:Y:S02]  /*0180*/  F2I.FTZ.U32.TRUNC.NTZ R19, R18 ;  /* 0x0000001200137305 */ /* 0x000364000021f000 */
[----:B-1----:R-:W-:Y:S02]  /*0190*/  HFMA2 R18, -RZ, RZ, 0, 0 ;  /* 0x00000000ff127431 */ /* 0x002fe400000001ff */
[----:B-----5:R-:W-:-:S04]  /*01a0*/  IMAD.MOV R9, RZ, RZ, -R19 ;  /* 0x000000ffff097224 */ /* 0x020fc800078e0a13 */
[----:B------:R-:W-:-:S04]  /*01b0*/  IMAD R9, R9, R16, RZ ;  /* 0x0000001009097224 */ /* 0x000fc800078e02ff */
[----:B------:R-:W-:-:S04]  /*01c0*/  IMAD.HI.U32 R18, R19, R9, R18 ;  /* 0x0000000913127227 */ /* 0x000fc800078e0012 */
[----:B--234-:R-:W-:-:S07]  /*01d0*/  IMAD.MOV.U32 R19, RZ, RZ, RZ ;  /* 0x000000ffff137224 */ /* 0x01cfce00078e00ff */
.L_x_2:
[----:B------:R-:W-:Y:S02]  /*01e0*/  IABS R9, R20 ;  /* 0x0000001400097213 */ /* 0x000fe40000000000 */
[----:B------:R-:W-:-:S03]  /*01f0*/  IABS R12, R17 ;  /* 0x00000011000c7213 */ /* 0x000fc60000000000 */
[----:B------:R-:W-:-:S04]  /*0200*/  IMAD.HI.U32 R8, R18, R9, RZ ;  /* 0x0000000912087227 */ /* 0x000fc800078e00ff */
[----:B------:R-:W-:-:S04]  /*0210*/  IMAD.MOV R10, RZ, RZ, -R8 ;  /* 0x000000ffff0a7224 */ /* 0x000fc800078e0a08 */
[----:B------:R-:W-:-:S05]  /*0220*/  IMAD R9, R12, R10, R9 ;  /* 0x0000000a0c097224 */ /* 0x000fca00078e0209 */
[----:B------:R-:W-:-:S13]  /*0230*/  ISETP.GT.U32.AND P2, PT, R16, R9, PT ;  /* 0x000000091000720c */ /* 0x000fda0003f44070 */
[----:B------:R-:W-:Y:S01]  /*0240*/  @!P2 IADD3 R9, PT, PT, R9, -R12, RZ ;  /* 0x8000000c0909a210 */ /* 0x000fe20007ffe0ff */
[----:B------:R-:W-:Y:S02]  /*0250*/  @!P2 VIADD R8, R8, 0x1 ;  /* 0x000000010808a836 */ /* 0x000fe40000000000 */
[C---:B------:R-:W-:Y:S01]  /*0260*/  IMAD.WIDE R12, R20.reuse, 0x4, R4 ;  /* 0x00000004140c7825 */ /* 0x040fe200078e0204 */
[----:B------:R-:W-:Y:S02]  /*0270*/  ISETP.GE.U32.AND P1, PT, R9, R16, PT ;  /* 0x000000100900720c */ /* 0x000fe40003f26070 */
[----:B------:R-:W-:-:S03]  /*0280*/  LOP3.LUT R9, R20, R17, RZ, 0x3c, !PT ;  /* 0x0000001114097212 */ /* 0x000fc600078e3cff */
[----:B------:R-:W2:Y:S01]  /*0290*/  LDG.E R12, desc[UR6][R12.64] ;  /* 0x000000060c0c7981 */ /* 0x000ea2000c1e1900 */
[----:B------:R-:W-:-:S07]  /*02a0*/  ISETP.GE.AND P3, PT, R9, RZ, PT ;  /* 0x000000ff0900720c */ /* 0x000fce0003f66270 */
[----:B------:R-:W-:-:S06]  /*02b0*/  @P1 VIADD R8, R8, 0x1 ;  /* 0x0000000108081836 */ /* 0x000fcc0000000000 */
[----:B------:R-:W-:-:S04]  /*02c0*/  @!P3 IADD3 R8, PT, PT, -R8, RZ, RZ ;  /* 0x000000ff0808b210 */ /* 0x000fc80007ffe1ff */
[----:B------:R-:W-:-:S05]  /*02d0*/  SEL R9, R22, R8, !P0 ;  /* 0x0000000816097207 */ /* 0x000fca0004000000 */
[----:B------:R-:W-:Y:S02]  /*02e0*/  IMAD.MOV R11, RZ, RZ, -R9 ;  /* 0x000000ffff0b7224 */ /* 0x000fe400078e0a09 */
[----:B0-----:R-:W-:-:S04]  /*02f0*/  IMAD.WIDE R8, R9, 0x4, R2 ;  /* 0x0000000409087825 */ /* 0x001fc800078e0202 */
[----:B------:R-:W-:Y:S02]  /*0300*/  IMAD R11, R17, R11, R20 ;  /* 0x0000000b110b7224 */ /* 0x000fe400078e0214 */
[----:B------:R-:W3:Y:S02]  /*0310*/  LDG.E R8, desc[UR6][R8.64] ;  /* 0x0000000608087981 */ /* 0x000ee4000c1e1900 */
[----:B------:R-:W-:-:S06]  /*0320*/  IMAD.WIDE R10, R11, 0x4, R6 ;  /* 0x000000040b0a7825 */ /* 0x000fcc00078e0206 */
[----:B------:R-:W3:Y:S01]  /*0330*/  LDG.E R11, desc[UR6][R10.64] ;  /* 0x000000060a0b7981 */ /* 0x000ee2000c1e1900 */
[----:B------:R-:W-:-:S05]  /*0340*/  IMAD.IADD R20, R21, 0x1, R20 ;  /* 0x0000000115147824 */ /* 0x000fca00078e0214 */
[----:B------:R-:W-:Y:S02]  /*0350*/  ISETP.GE.AND P1, PT, R20, R14, PT ;  /* 0x0000000e1400720c */ /* 0x000fe40003f26270 */
[----:B---3--:R-:W-:-:S04]  /*0360*/  VIMNMX R23, PT, PT, R8, R11, PT ;  /* 0x0000000b08177248 */ /* 0x008fc80003fe0100 */
[----:B--2---:R-:W-:-:S07]  /*0370*/  IADD3 R19, PT, PT, R23, R19, -R12 ;  /* 0x0000001317137210 */ /* 0x004fce0007ffe80c */
[----:B------:R-:W-:Y:S05]  /*0380*/  @!P1 BRA `(.L_x_2) ;  /* 0xfffffffc00949947 */ /* 0x000fea000383ffff */
.L_x_1:
[----:B------:R-:W-:Y:S05]  /*0390*/  BSYNC.RECONVERGENT B0 ;  /* 0x0000000000007941 */ /* 0x000fea0003800200 */
.L_x_0:
[----:B------:R-:W0:Y:S01]  /*03a0*/  SHFL.DOWN PT, R2, R19, 0x10, 0x1f ;  /* 0x0a001f0013027f89 */ /* 0x000e2200000e0000 */
[C---:B------:R-:W-:Y:S02]  /*03b0*/  LOP3.LUT P0, RZ, R15.reuse, 0x1f, RZ, 0xc0, !PT ;  /* 0x0000001f0fff7812 */ /* 0x040fe4000780c0ff */
[----:B------:R-:W-:-:S11]  /*03c0*/  ISETP.GT.U32.AND P1, PT, R15, 0x7, PT ;  /* 0x000000070f00780c */ /* 0x000fd60003f24070 */
[----:B------:R-:W1:Y:S01]  /*03d0*/  @!P0 S2R R8, SR_CgaCtaId ;  /* 0x0000000000088919 */ /* 0x000e620000008800 */
[----:B------:R-:W-:Y:S02]  /*03e0*/  @!P0 MOV R7, 0x400 ;  /* 0x0000040000078802 */ /* 0x000fe40000000f00 */
[----:B0-----:R-:W-:-:S05]  /*03f0*/  IADD3 R2, PT, PT, R2, R19, RZ ;  /* 0x0000001302027210 */ /* 0x001fca0007ffe0ff */
[----:B------:R-:W0:Y:S01]  /*0400*/  SHFL.DOWN PT, R3, R2, 0x8, 0x1f ;  /* 0x09001f0002037f89 */ /* 0x000e2200000e0000 */
[----:B-1----:R-:W-:-:S04]  /*0410*/  @!P0 LEA R8, R8, R7, 0x18 ;  /* 0x0000000708088211 */ /* 0x002fc800078ec0ff */
[----:B------:R-:W-:Y:S01]  /*0420*/  @!P0 LEA.HI R8, R15, R8, RZ, 0x1d ;  /* 0x000000080f088211 */ /* 0x000fe200078fe8ff */
[----:B0-----:R-:W-:-:S05]  /*0430*/  IMAD.IADD R3, R2, 0x1, R3 ;  /* 0x0000000102037824 */ /* 0x001fca00078e0203 */
[----:B------:R-:W0:Y:S02]  /*0440*/  SHFL.DOWN PT, R4, R3, 0x4, 0x1f ;  /* 0x08801f0003047f89 */ /* 0x000e2400000e0000 */
[----:B0-----:R-:W-:-:S05]  /*0450*/  IMAD.IADD R4, R3, 0x1, R4 ;  /* 0x0000000103047824 */ /* 0x001fca00078e0204 */
[----:B------:R-:W0:Y:S02]  /*0460*/  SHFL.DOWN PT, R5, R4, 0x2, 0x1f ;  /* 0x08401f0004057f89 */ /* 0x000e2400000e0000 */
[----:B0-----:R-:W-:-:S05]  /*0470*/  IADD3 R5, PT, PT, R4, R5, RZ ;  /* 0x0000000504057210 */ /* 0x001fca0007ffe0ff */
[----:B------:R-:W0:Y:S02]  /*0480*/  SHFL.DOWN PT, R6, R5, 0x1, 0x1f ;  /* 0x08201f0005067f89 */ /* 0x000e2400000e0000 */
[----:B0-----:R-:W-:-:S05]  /*0490*/  IMAD.IADD R3, R5, 0x1, R6 ;  /* 0x0000000105037824 */ /* 0x001fca00078e0206 */
[----:B------:R0:W-:Y:S01]  /*04a0*/  @!P0 STS [R8], R3 ;  /* 0x0000000308008388 */ /* 0x0001e20000000800 */
[----:B------:R-:W-:Y:S06]  /*04b0*/  BAR.SYNC.DEFER_BLOCKING 0x0 ;  /* 0x0000000000007b1d */ /* 0x000fec0000010000 */
[----:B------:R-:W-:Y:S05]  /*04c0*/  @P1 EXIT ;  /* 0x000000000000194d */ /* 0x000fea0003800000 */
[----:B------:R-:W1:Y:S01]  /*04d0*/  S2UR UR5, SR_CgaCtaId ;  /* 0x00000000000579c3 */ /* 0x000e620000008800 */
[----:B------:R-:W-:Y:S01]  /*04e0*/  UMOV UR4, 0x400 ;  /* 0x0000040000047882 */ /* 0x000fe20000000000 */
[----:B------:R-:W-:Y:S01]  /*04f0*/  IMAD.MOV.U32 R7, RZ, RZ, 0xff ;  /* 0x000000ffff077424 */ /* 0x000fe200078e00ff */
[----:B------:R-:W-:Y:S01]  /*0500*/  ISETP.NE.AND P0, PT, R15, RZ, PT ;  /* 0x000000ff0f00720c */ /* 0x000fe20003f05270 */
[----:B-1----:R-:W-:-:S06]  /*0510*/  ULEA UR4, UR5, UR4, 0x18 ;  /* 0x0000000405047291 */ /* 0x002fcc000f8ec0ff */
[----:B------:R-:W-:-:S06]  /*0520*/  LEA R2, R15, UR4, 0x2 ;  /* 0x000000040f027c11 */ /* 0x000fcc000f8e10ff */
[----:B------:R-:W0:Y:S04]  /*0530*/  LDS R2, [R2] ;  /* 0x0000000002027984 */ /* 0x000e280000000800 */
[----:B0-----:R-:W0:Y:S02]  /*0540*/  SHFL.DOWN PT, R3, R2, 0x4, 0x1f ;  /* 0x08801f0002037f89 */ /* 0x001e2400000e0000 */
[----:B0-----:R-:W-:-:S05]  /*0550*/  IADD3 R3, PT, PT, R2, R3, RZ ;  /* 0x0000000302037210 */ /* 0x001fca0007ffe0ff */
[----:B------:R-:W0:Y:S02]  /*0560*/  SHFL.DOWN PT, R4, R3, 0x2, 0x1f ;  /* 0x08401f0003047f89 */ /* 0x000e2400000e0000 */
[----:B0-----:R-:W-:-:S05]  /*0570*/  IMAD.IADD R4, R3, 0x1, R4 ;  /* 0x0000000103047824 */ /* 0x001fca00078e0204 */
[----:B------:R0:W1:Y:S01]  /*0580*/  SHFL.DOWN PT, R5, R4, 0x1, 0x1f ;  /* 0x08201f0004057f89 */ /* 0x00006200000e0000 */
[----:B------:R-:W-:Y:S05]  /*0590*/  @P0 EXIT ;  /* 0x000000000000094d */ /* 0x000fea0003800000 */
[----:B------:R-:W2:Y:S01]  /*05a0*/  LDC.64 R2, c[0x0][0x398] ;  /* 0x0000e600ff027b82 */ /* 0x000ea20000000a00 */
[----:B-1----:R-:W-:Y:S01]  /*05b0*/  IADD3 R5, PT, PT, R4, R5, RZ ;  /* 0x0000000504057210 */ /* 0x002fe20007ffe0ff */
[----:B--2---:R-:W-:-:S05]  /*05c0*/  IMAD.WIDE.U32 R2, R0, 0x4, R2 ;  /* 0x0000000400027825 */ /* 0x004fca00078e0002 */
[----:B------:R-:W-:Y:S01]  /*05d0*/  STG.E desc[UR6][R2.64], R5 ;  /* 0x0000000502007986 */ /* 0x000fe2000c101906 */
[----:B------:R-:W-:Y:S05]  /*05e0*/  EXIT ;  /* 0x000000000000794d */ /* 0x000fea0003800000 */
.L_x_3:
[----:B------:R-:W-:-:S00]  /*05f0*/  BRA `(.L_x_3) ;  /* 0xfffffffc00fc7947 */ /* 0x000fc0000383ffff */
[----:B------:R-:W-:-:S00]  /*0600*/  NOP ;  /* 0x0000000000007918 */ /* 0x000fc00000000000 */
[----:B------:R-:W-:-:S00]  /*0610*/  NOP ;  /* 0x0000000000007918 */ /* 0x000fc00000000000 */
[----:B------:R-:W-:-:S00]  /*0620*/  NOP ;  /* 0x0000000000007918 */ /* 0x000fc00000000000 */
[----:B------:R-:W-:-:S00]  /*0630*/  NOP ;  /* 0x0000000000007918 */ /* 0x000fc00000000000 */
[----:B------:R-:W-:-:S00]  /*0640*/  NOP ;  /* 0x0000000000007918 */ /* 0x000fc00000000000 */
[----:B------:R-:W-:-:S00]  /*0650*/  NOP ;  /* 0x0000000000007918 */ /* 0x000fc00000000000 */
[----:B------:R-:W-:-:S00]  /*0660*/  NOP ;  /* 0x0000000000007918 */ /* 0x000fc00000000000 */
[----:B------:R-:W-:-:S00]  /*0670*/  NOP ;  /* 0x0000000000007918 */ /* 0x000fc00000000000 */
.L_x_24:


//--------------------- .text._Z12calculateSumPiS_S_S_i --------------------------
	.section	.text._Z12calculateSumPiS_S_S_i,"ax",@progbits
	.align	128
        .global         _Z12calculateSumPiS_S_S_i
        .type           _Z12calculateSumPiS_S_S_i,@function
        .size           _Z12calculateSumPiS_S_S_i,(.L_x_25 - _Z12calculateSumPiS_S_S_i)
        .other          _Z12calculateSumPiS_S_S_i,@"STO_CUDA_ENTRY STV_DEFAULT"
_Z12calculateSumPiS_S_S_i:
.text._Z12calculateSumPiS_S_S_i:
[----:B------:R-:W-:Y:S01]  /*0000*/  LDC R1, c[0x0][0x37c] ;  /* 0x0000df00ff017b82 */ /* 0x000fe20000000800 */
[----:B------:R-:W0:Y:S07]  /*0010*/  S2R R0, SR_CTAID.X ;  /* 0x0000000000007919 */ /* 0x000e2e0000002500 */
[----:B------:R-:W1:Y:S01]  /*0020*/  LDC R23, c[0x0][0x3a0] ;  /* 0x0000e800ff177b82 */ /* 0x000e620000000800 */
[----:B------:R-:W2:Y:S01]  /*0030*/  LDCU UR4, c[0x0][0x360] ;  /* 0x00006c00ff0477ac */ /* 0x000ea20008000800 */
[----:B------:R-:W-:Y:S01]  /*0040*/  BSSY.RECONVERGENT B0, `(.L_x_4) ;  /* 0x0000036000007945 */ /* 0x000fe20003800200 */
[----:B------:R-:W0:Y:S01]  /*0050*/  S2R R17, SR_TID.X ;  /* 0x0000000000117919 */ /* 0x000e220000002100 */
[----:B------:R-:W-:Y:S01]  /*0060*/  IMAD.MOV.U32 R20, RZ, RZ, RZ ;  /* 0x000000ffff147224 */ /* 0x000fe200078e00ff */
[----:B------:R-:W3:Y:S01]  /*0070*/  LDCU.64 UR6, c[0x0][0x358] ;  /* 0x00006b00ff0677ac */ /* 0x000ee20008000a00 */
[----:B--2---:R-:W-:-:S02]  /*0080*/  IMAD.U32 R15, RZ, RZ, UR4 ;  /* 0x00000004ff0f7e24 */ /* 0x004fc4000f8e00ff */
[----:B-1----:R-:W-:Y:S02]  /*0090*/  IMAD R16, R23, R23, RZ ;  /* 0x0000001717107224 */ /* 0x002fe400078e02ff */
[----:B0-----:R-:W-:-:S05]  /*00a0*/  IMAD R21, R0, UR4, R17 ;  /* 0x0000000400157c24 */ /* 0x001fca000f8e0211 */
[----:B------:R-:W-:-:S13]  /*00b0*/  ISETP.GE.AND P0, PT, R21, R16, PT ;  /* 0x000000101500720c */ /* 0x000fda0003f06270 */
[----:B---3--:R-:W-:Y:S05]  /*00c0*/  @P0 BRA `(.L_x_5) ;  /* 0x0000000000b40947 */ /* 0x008fea0003800000 */
[-C--:B------:R-:W-:Y:S01]  /*00d0*/  IABS R14, R23.reuse ;  /* 0x00000017000e7213 */ /* 0x080fe20000000000 */
[----:B------:R-:W0:Y:S01]  /*00e0*/  LDC R18, c[0x0][0x3a0] ;  /* 0x0000e800ff127b82 */ /* 0x000e220000000800 */
[----:B------:R-:W1:Y:S01]  /*00f0*/  LDCU UR4, c[0x0][0x370] ;  /* 0x00006e00ff0477ac */ /* 0x000e620008000800 */
[----:B------:R-:W-:Y:S01]  /*0100*/  ISETP.NE.AND P0, PT, R23, RZ, PT ;  /* 0x000000ff1700720c */ /* 0x000fe20003f05270 */
[----:B------:R-:W2:Y:S01]  /*0110*/  I2F.RP R10, R14 ;  /* 0x0000000e000a7306 */ /* 0x000ea20000209400 */
[----:B------:R-:W-:Y:S01]  /*0120*/  LOP3.LUT R23, RZ, R23, RZ, 0x33, !PT ;  /* 0x00000017ff177212 */ /* 0x000fe200078e33ff */
[----:B------:R-:W-:-:S03]  /*0130*/  IMAD.MOV.U32 R20, RZ, RZ, RZ ;  /* 0x000000ffff147224 */ /* 0x000fc600078e00ff */
[----:B------:R-:W3:Y:S08]  /*0140*/  LDC.64 R6, c[0x0][0x390] ;  /* 0x0000e400ff067b82 */ /* 0x000ef00000000a00 */
[----:B------:R-:W4:Y:S01]  /*0150*/  LDC.64 R4, c[0x0][0x380] ;  /* 0x0000e000ff047b82 */ /* 0x000f220000000a00 */
[----:B--2---:R-:W2:Y:S01]  /*0160*/  MUFU.RCP R10, R10 ;  /* 0x0000000a000a7308 */ /* 0x004ea20000001000 */
[----:B-1----:R-:W-:-:S06]  /*0170*/  IMAD R22, R15, UR4, RZ ;  /* 0x000000040f167c24 */ /* 0x002fcc000f8e02ff */
[----:B------:R-:W1:Y:S01]  /*0180*/  LDC.64 R2, c[0x0][0x388] ;  /* 0x0000e200ff027b82 */ /* 0x000e620000000a00 */
[----:B--2---:R-:W-:-:S04]  /*0190*/  VIADD R8, R10, 0xffffffe ;  /* 0x0ffffffe0a087836 */ /* 0x004fc80000000000 */
[----:B------:R2:W5:Y:S02]  /*01a0*/  F2I.FTZ.U32.TRUNC.NTZ R9, R8 ;  /* 0x0000000800097305 */ /* 0x000564000021f000 */
[----:B--2---:R-:W-:Y:S01]  /*01b0*/  IMAD.MOV.U32 R8, RZ, RZ, RZ ;  /* 0x000000ffff087224 */ /* 0x004fe200078e00ff */
[----:B-----5:R-:W-:-:S05]  /*01c0*/  IADD3 R19, PT, PT, RZ, -R9, RZ ;  /* 0x80000009ff137210 */ /* 0x020fca0007ffe0ff */
[----:B------:R-:W-:-:S04]  /*01d0*/  IMAD R19, R19, R14, RZ ;  /* 0x0000000e13137224 */ /* 0x000fc800078e02ff */
[----:B0--3--:R-:W-:-:S07]  /*01e0*/  IMAD.HI.U32 R19, R9, R19, R8 ;  /* 0x0000001309137227 */ /* 0x009fce00078e0008 */
.L_x_6:
[----:B------:R-:W-:Y:S02]  /*01f0*/  IABS R10, R21 ;  /* 0x00000015000a7213 */ /* 0x000fe40000000000 */
[----:B------:R-:W-:-:S03]  /*0200*/  IABS R12, R18 ;  /* 0x00000012000c7213 */ /* 0x000fc60000000000 */
[----:B------:R-:W-:-:S05]  /*0210*/  IMAD.HI.U32 R8, R19, R10, RZ ;  /* 0x0000000a13087227 */ /* 0x000fca00078e00ff */
[----:B------:R-:W-:-:S05]  /*0220*/  IADD3 R9, PT, PT, -R8, RZ, RZ ;  /* 0x000000ff08097210 */ /* 0x000fca0007ffe1ff */
[----:B------:R-:W-:-:S05]  /*0230*/  IMAD R9, R12, R9, R10 ;  /* 0x000000090c097224 */ /* 0x000fca00078e020a */
[----:B------:R-:W-:-:S13]  /*0240*/  ISETP.GT.U32.AND P2, PT, R14, R9, PT ;  /* 0x000000090e00720c */ /* 0x000fda0003f44070 */
[----:B------:R-:W-:Y:S02]  /*0250*/  @!P2 IMAD.IADD R9, R9, 0x1, -R12 ;  /* 0x000000010909a824 */ /* 0x000fe400078e0a0c */
[----:B------:R-:W-:Y:S02]  /*0260*/  @!P2 VIADD R8, R8, 0x1 ;  /* 0x000000010808a836 */ /* 0x000fe40000000000 */
[----:B----4-:R-:W-:Y:S01]  /*0270*/  IMAD.WIDE R12, R21, 0x4, R4 ;  /* 0x00000004150c7825 */ /* 0x010fe200078e0204 */
[----:B------:R-:W-:Y:S02]  /*0280*/  ISETP.GE.U32.AND P1, PT, R9, R14, PT ;  /* 0x0000000e0900720c */ /* 0x000fe40003f26070 */
[----:B------:R-:W-:-:S03]  /*0290*/  LOP3.LUT R9, R21, R18, RZ, 0x3c, !PT ;  /* 0x0000001215097212 */ /* 0x000fc600078e3cff */
[----:B------:R-:W2:Y:S01]  /*02a0*/  LDG.E R13, desc[UR6][R12.64] ;  /* 0x000000060c0d7981 */ /* 0x000ea2000c1e1900 */
[----:B------:R-:W-:-:S07]  /*02b0*/  ISETP.GE.AND P3, PT, R9, RZ, PT ;  /* 0x000000ff0900720c */ /* 0x000fce0003f66270 */
[----:B------:R-:W-:-:S06]  /*02c0*/  @P1 IADD3 R8, PT, PT, R8, 0x1, RZ ;  /* 0x0000000108081810 */ /* 0x000fcc0007ffe0ff */
[----:B------:R-:W-:-:S05]  /*02d0*/  @!P3 IMAD.MOV R8, RZ, RZ, -R8 ;  /* 0x000000ffff08b224 */ /* 0x000fca00078e0a08 */
[----:B------:R-:W-:-:S05]  /*02e0*/  SEL R9, R23, R8, !P0 ;  /* 0x0000000817097207 */ /* 0x000fca0004000000 */
[----:B------:R-:W-:Y:S02]  /*02f0*/  IMAD.MOV R11, RZ, RZ, -R9 ;  /* 0x000000ffff0b7224 */ /* 0x000fe400078e0a09 */
[----:B-1----:R-:W-:-:S04]  /*0300*/  IMAD.WIDE R8, R9, 0x4, R2 ;  /* 0x0000000409087825 */ /* 0x002fc800078e0202 */
[----:B------:R-:W-:Y:S02]  /*0310*/  IMAD R11, R18, R11, R21 ;  /* 0x0000000b120b7224 */ /* 0x000fe400078e0215 */
[----:B------:R-:W3:Y:S02]  /*0320*/  LDG.E R8, desc[UR6][R8.64] ;  /* 0x0000000608087981 */ /* 0x000ee4000c1e1900 */
[----:B------:R-:W-:-:S06]  /*0330*/  IMAD.WIDE R10, R11, 0x4, R6 ;  /* 0x000000040b0a7825 */ /* 0x000fcc00078e0206 */
[----:B------:R-:W3:Y:S01]  /*0340*/  LDG.E R11, desc[UR6][R10.64] ;  /* 0x000000060a0b7981 */ /* 0x000ee2000c1e1900 */
[----:B------:R-:W-:-:S04]  /*0350*/  IADD3 R21, PT, PT, R22, R21, RZ ;  /* 0x0000001516157210 */ /* 0x000fc80007ffe0ff */
[----:B------:R-:W-:Y:S02]  /*0360*/  ISETP.GE.AND P1, PT, R21, R16, PT ;  /* 0x000000101500720c */ /* 0x000fe40003f26270 */
[----:B---3--:R-:W-:-:S04]  /*0370*/  VIMNMX R24, PT, PT, R8, R11, PT ;  /* 0x0000000b08187248 */ /* 0x008fc80003fe0100 */
[----:B--2---:R-:W-:-:S07]  /*0380*/  IADD3 R20, PT, PT, R24, R20, -R13 ;  /* 0x0000001418147210 */ /* 0x004fce0007ffe80d */
[----:B------:R-:W-:Y:S05]  /*0390*/  @!P1 BRA `(.L_x_6) ;  /* 0xfffffffc00949947 */ /* 0x000fea000383ffff */
.L_x_5:
[----:B------:R-:W-:Y:S05]  /*03a0*/  BSYNC.RECONVERGENT B0 ;  /* 0x0000000000007941 */ /* 0x000fea0003800200 */
.L_x_4:
[----:B------:R-:W0:Y:S01]  /*03b0*/  S2UR UR5, SR_CgaCtaId ;  /* 0x00000000000579c3 */ /* 0x000e220000008800 */
[----:B------:R-:W-:Y:S01]  /*03c0*/  UMOV UR4, 0x400 ;  /* 0x0000040000047882 */ /* 0x000fe20000000000 */
[----:B------:R-:W-:Y:S02]  /*03d0*/  ISETP.GE.U32.AND P0, PT, R15, 0x2, PT ;  /* 0x000000020f00780c */ /* 0x000fe40003f06070 */
[----:B------:R-:W-:Y:S01]  /*03e0*/  ISETP.NE.AND P1, PT, R17, RZ, PT ;  /* 0x000000ff1100720c */ /* 0x000fe20003f25270 */
[----:B0-----:R-:W-:-:S06]  /*03f0*/  ULEA UR4, UR5, UR4, 0x18 ;  /* 0x0000000405047291 */ /* 0x001fcc000f8ec0ff */
[----:B------:R-:W-:-:S05]  /*0400*/  LEA R3, R17, UR4, 0x2 ;  /* 0x0000000411037c11 */ /* 0x000fca000f8e10ff */
[----:B------:R0:W-:Y:S01]  /*0410*/  STS [R3], R20 ;  /* 0x0000001403007388 */ /* 0x0001e20000000800 */
[----:B------:R-:W-:Y:S06]  /*0420*/  BAR.SYNC.DEFER_BLOCKING 0x0 ;  /* 0x0000000000007b1d */ /* 0x000fec0000010000 */
[----:B------:R-:W-:Y:S05]  /*0430*/  @!P0 BRA `(.L_x_7) ;  /* 0x00000000002c8947 */ /* 0x000fea0003800000 */
.L_x_8:
[----:B------:R-:W-:-:S04]  /*0440*/  SHF.R.U32.HI R6, RZ, 0x1, R15 ;  /* 0x00000001ff067819 */ /* 0x000fc8000001160f */
[----:B------:R-:W-:-:S13]  /*0450*/  ISETP.GE.U32.AND P0, PT, R17, R6, PT ;  /* 0x000000061100720c */ /* 0x000fda0003f06070 */
[----:B------:R-:W-:Y:S01]  /*0460*/  @!P0 IMAD R2, R6, 0x4, R3 ;  /* 0x0000000406028824 */ /* 0x000fe200078e0203 */
[----:B------:R-:W-:Y:S05]  /*0470*/  @!P0 LDS R5, [R3] ;  /* 0x0000000003058984 */ /* 0x000fea0000000800 */
[----:B------:R-:W1:Y:S02]  /*0480*/  @!P0 LDS R2, [R2] ;  /* 0x0000000002028984 */ /* 0x000e640000000800 */
[----:B-1----:R-:W-:-:S05]  /*0490*/  @!P0 IMAD.IADD R4, R2, 0x1, R5 ;  /* 0x0000000102048824 */ /* 0x002fca00078e0205 */
[----:B------:R1:W-:Y:S01]  /*04a0*/  @!P0 STS [R3], R4 ;  /* 0x0000000403008388 */ /* 0x0003e20000000800 */
[----:B------:R-:W-:Y:S01]  /*04b0*/  BAR.SYNC.DEFER_BLOCKING 0x0 ;  /* 0x0000000000007b1d */ /* 0x000fe20000010000 */
[----:B------:R-:W-:Y:S02]  /*04c0*/  ISETP.GT.U32.AND P0, PT, R15, 0x3, PT ;  /* 0x000000030f00780c */ /* 0x000fe40003f04070 */
[----:B------:R-:W-:-:S11]  /*04d0*/  MOV R15, R6 ;  /* 0x00000006000f7202 */ /* 0x000fd60000000f00 */
[----:B-1----:R-:W-:Y:S05]  /*04e0*/  @P0 BRA `(.L_x_8) ;  /* 0xfffffffc00d40947 */ /* 0x002fea000383ffff */
.L_x_7:
[----:B------:R-:W-:Y:S05]  /*04f0*/  @P1 EXIT ;  /* 0x000000000000194d */ /* 0x000fea0003800000 */
[----:B------:R-:W1:Y:S01]  /*0500*/  S2UR UR5, SR_CgaCtaId ;  /* 0x00000000000579c3 */ /* 0x000e620000008800 */
[----:B------:R-:W-:-:S07]  /*0510*/  UMOV UR4, 0x400 ;  /* 0x0000040000047882 */ /* 0x000fce0000000000 */
[----:B0-----:R-:W0:Y:S01]  /*0520*/  LDC.64 R2, c[0x0][0x398] ;  /* 0x0000e600ff027b82 */ /* 0x001e220000000a00 */
[----:B-1----:R-:W-:Y:S01]  /*0530*/  ULEA UR4, UR5, UR4, 0x18 ;  /* 0x0000000405047291 */ /* 0x002fe2000f8ec0ff */
[----:B0-----:R-:W-:-:S08]  /*0540*/  IMAD.WIDE.U32 R2, R0, 0x4, R2 ;  /* 0x0000000400027825 */ /* 0x001fd000078e0002 */
[----:B------:R-:W0:Y:S04]  /*0550*/  LDS R5, [UR4] ;  /* 0x00000004ff057984 */ /* 0x000e280008000800 */
[----:B0-----:R-:W-:Y:S01]  /*0560*/  STG.E desc[UR6][R2.64], R5 ;  /* 0x0000000502007986 */ /* 0x001fe2000c101906 */
[----:B------:R-:W-:Y:S05]  /*0570*/  EXIT ;  /* 0x000000000000794d */ /* 0x000fea0003800000 */
.L_x_9:
        /* <DEDUP_REMOVED lines=16> */
.L_x_25:


//--------------------- .text._Z10findColMaxPiS_i --------------------------
	.section	.text._Z10findColMaxPiS_i,"ax",@progbits
	.align	128
        .global         _Z10findColMaxPiS_i
        .type           _Z10findColMaxPiS_i,@function
        .size           _Z10findColMaxPiS_i,(.L_x_26 - _Z10findColMaxPiS_i)
        .other          _Z10findColMaxPiS_i,@"STO_CUDA_ENTRY STV_DEFAULT"
_Z10findColMaxPiS_i:
.text._Z10findColMaxPiS_i:
[----:B------:R-:W-:Y:S01]  /*0000*/  LDC R1, c[0x0][0x37c] ;  /* 0x0000df00ff017b82 */ /* 0x000fe20000000800 */
[----:B------:R-:W0:Y:S07]  /*0010*/  S2R R2, SR_TID.X ;  /* 0x0000000000027919 */ /* 0x000e2e0000002100 */
[----:B------:R-:W0:Y:S08]  /*0020*/  S2UR UR4, SR_CTAID.X ;  /* 0x00000000000479c3 */ /* 0x000e300000002500 */
[----:B------:R-:W0:Y:S08]  /*0030*/  LDC R3, c[0x0][0x360] ;  /* 0x0000d800ff037b82 */ /* 0x000e300000000800 */
[----:B------:R-:W1:Y:S01]  /*0040*/  LDC R0, c[0x0][0x390] ;  /* 0x0000e400ff007b82 */ /* 0x000e620000000800 */
[----:B0-----:R-:W-:-:S05]  /*0050*/  IMAD R3, R3, UR4, R2 ;  /* 0x0000000403037c24 */ /* 0x001fca000f8e0202 */
[----:B-1----:R-:W-:-:S13]  /*0060*/  ISETP.GE.AND P0, PT, R3, R0, PT ;  /* 0x000000000300720c */ /* 0x002fda0003f06270 */
[----:B------:R-:W-:Y:S05]  /*0070*/  @P0 EXIT ;  /* 0x000000000000094d */ /* 0x000fea0003800000 */
[----:B------:R-:W-:Y:S01]  /*0080*/  ISETP.GE.AND P0, PT, R0, 0x1, PT ;  /* 0x000000010000780c */ /* 0x000fe20003f06270 */
[----:B------:R-:W0:Y:S01]  /*0090*/  LDCU.64 UR4, c[0x0][0x358] ;  /* 0x00006b00ff0477ac */ /* 0x000e220008000a00 */
[----:B------:R-:W-:-:S11]  /*00a0*/  HFMA2 R2, -RZ, RZ, 0, 0 ;  /* 0x00000000ff027431 */ /* 0x000fd600000001ff */
[----:B------:R-:W-:Y:S05]  /*00b0*/  @!P0 BRA `(.L_x_10) ;  /* 0x0000000400c48947 */ /* 0x000fea0003800000 */
[C---:B------:R-:W-:Y:S01]  /*00c0*/  IADD3 R2, PT, PT, R0.reuse, -0x1, RZ ;  /* 0xffffffff00027810 */ /* 0x040fe20007ffe0ff */
[----:B------:R-:W-:Y:S01]  /*00d0*/  IMAD.MOV.U32 R5, RZ, RZ, RZ ;  /* 0x000000ffff057224 */ /* 0x000fe200078e00ff */
[----:B------:R-:W-:Y:S02]  /*00e0*/  LOP3.LUT R4, R0, 0xf, RZ, 0xc0, !PT ;  /* 0x0000000f00047812 */ /* 0x000fe400078ec0ff */
[----:B------:R-:W-:Y:S02]  /*00f0*/  ISETP.GE.U32.AND P1, PT, R2, 0xf, PT ;  /* 0x0000000f0200780c */ /* 0x000fe40003f26070 */
[----:B------:R-:W-:Y:S02]  /*0100*/  ISETP.NE.AND P0, PT, R4, RZ, PT ;  /* 0x000000ff0400720c */ /* 0x000fe40003f05270 */
[----:B------:R-:W-:-:S09]  /*0110*/  MOV R2, RZ ;  /* 0x000000ff00027202 */ /* 0x000fd20000000f00 */
[----:B------:R-:W-:Y:S05]  /*0120*/  @!P1 BRA `(.L_x_11) ;  /* 0x0000000000c49947 */ /* 0x000fea0003800000 */
[----:B------:R-:W-:Y:S01]  /*0130*/  LOP3.LUT R5, R0, 0x7ffffff0, RZ, 0xc0, !PT ;  /* 0x7ffffff000057812 */ /* 0x000fe200078ec0ff */
[----:B------:R-:W-:Y:S01]  /*0140*/  IMAD.MOV.U32 R9, RZ, RZ, R3 ;  /* 0x000000ffff097224 */ /* 0x000fe200078e0003 */
[----:B------:R-:W-:Y:S02]  /*0150*/  MOV R2, RZ ;  /* 0x000000ff00027202 */ /* 0x000fe40000000f00 */
[----:B------:R-:W-:-:S07]  /*0160*/  IADD3 R8, PT, PT, -R5, RZ, RZ ;  /* 0x000000ff05087210 */ /* 0x000fce0007ffe1ff */
.L_x_12:
[----:B------:R-:W1:Y:S02]  /*0170*/  LDC.64 R6, c[0x0][0x380] ;  /* 0x0000e000ff067b82 */ /* 0x000e640000000a00 */
[----:B-1----:R-:W-:-:S04]  /*0180*/  IMAD.WIDE R6, R9, 0x4, R6 ;  /* 0x0000000409067825 */ /* 0x002fc800078e0206 */
[C---:B------:R-:W-:Y:S02]  /*0190*/  IMAD.WIDE.U32 R16, R0.reuse, 0x4, R6 ;  /* 0x0000000400107825 */ /* 0x040fe400078e0006 */
[----:B0-----:R-:W2:Y:S02]  /*01a0*/  LDG.E R6, desc[UR4][R6.64] ;  /* 0x0000000406067981 */ /* 0x001ea4000c1e1900 */
[----:B------:R-:W-:-:S05]  /*01b0*/  IMAD.WIDE.U32 R26, R0, 0x4, R16 ;  /* 0x00000004001a7825 */ /* 0x000fca00078e0010 */
[----:B------:R-:W3:Y:S01]  /*01c0*/  LDG.E R24, desc[UR4][R26.64] ;  /* 0x000000041a187981 */ /* 0x000ee2000c1e1900 */
[----:B------:R-:W-:-:S03]  /*01d0*/  IMAD.WIDE.U32 R18, R0, 0x4, R26 ;  /* 0x0000000400127825 */ /* 0x000fc600078e001a */
[----:B------:R0:W2:Y:S01]  /*01e0*/  LDG.E R7, desc[UR4][R16.64] ;  /* 0x0000000410077981 */ /* 0x0000a2000c1e1900 */
[----:B------:R-:W-:-:S03]  /*01f0*/  IMAD.WIDE.U32 R22, R0, 0x4, R18 ;  /* 0x0000000400167825 */ /* 0x000fc600078e0012 */
[----:B------:R1:W3:Y:S04]  /*0200*/  LDG.E R25, desc[UR4][R18.64] ;  /* 0x0000000412197981 */ /* 0x0002e8000c1e1900 */
[----:B------:R-:W4:Y:S01]  /*0210*/  LDG.E R29, desc[UR4][R22.64] ;  /* 0x00000004161d7981 */ /* 0x000f22000c1e1900 */
[----:B------:R-:W-:-:S05]  /*0220*/  IMAD.WIDE.U32 R20, R0, 0x4, R22 ;  /* 0x0000000400147825 */ /* 0x000fca00078e0016 */
[----:B------:R5:W4:Y:S01]  /*0230*/  LDG.E R28, desc[UR4][R20.64] ;  /* 0x00000004141c7981 */ /* 0x000b22000c1e1900 */
[----:B------:R-:W-:-:S04]  /*0240*/  IMAD.WIDE.U32 R10, R0, 0x4, R20 ;  /* 0x00000004000a7825 */ /* 0x000fc800078e0014 */
[C---:B------:R-:W-:Y:S02]  /*0250*/  IMAD.WIDE.U32 R12, R0.reuse, 0x4, R10 ;  /* 0x00000004000c7825 */ /* 0x040fe400078e000a */
[----:B------:R-:W4:Y:S02]  /*0260*/  LDG.E R10, desc[UR4][R10.64] ;  /* 0x000000040a0a7981 */ /* 0x000f24000c1e1900 */
[----:B------:R-:W-:-:S04]  /*0270*/  IMAD.WIDE.U32 R14, R0, 0x4, R12 ;  /* 0x00000004000e7825 */ /* 0x000fc800078e000c */
[C---:B0-----:R-:W-:Y:S01]  /*0280*/  IMAD.WIDE.U32 R16, R0.reuse, 0x4, R14 ;  /* 0x0000000400107825 */ /* 0x041fe200078e000e */
[----:B------:R0:W4:Y:S04]  /*0290*/  LDG.E R11, desc[UR4][R12.64] ;  /* 0x000000040c0b7981 */ /* 0x000128000c1e1900 */
[----:B------:R-:W4:Y:S01]  /*02a0*/  LDG.E R14, desc[UR4][R14.64] ;  /* 0x000000040e0e7981 */ /* 0x000f22000c1e1900 */
[----:B-1----:R-:W-:-:S04]  /*02b0*/  IMAD.WIDE.U32 R18, R0, 0x4, R16 ;  /* 0x0000000400127825 */ /* 0x002fc800078e0010 */
[C---:B-----5:R-:W-:Y:S02]  /*02c0*/  IMAD.WIDE.U32 R20, R0.reuse, 0x4, R18 ;  /* 0x0000000400147825 */ /* 0x060fe400078e0012 */
[----:B------:R-:W5:Y:S02]  /*02d0*/  LDG.E R18, desc[UR4][R18.64] ;  /* 0x0000000412127981 */ /* 0x000f64000c1e1900 */
[C---:B------:R-:W-:Y:S02]  /*02e0*/  IMAD.WIDE.U32 R22, R0.reuse, 0x4, R20 ;  /* 0x0000000400167825 */ /* 0x040fe400078e0014 */
[----:B------:R1:W5:Y:S04]  /*02f0*/  LDG.E R15, desc[UR4][R16.64] ;  /* 0x00000004100f7981 */ /* 0x000368000c1e1900 */
[----:B------:R-:W5:Y:S01]  /*0300*/  LDG.E R21, desc[UR4][R20.64] ;  /* 0x0000000414157981 */ /* 0x000f62000c1e1900 */
[----:B------:R-:W-:-:S03]  /*0310*/  IMAD.WIDE.U32 R26, R0, 0x4, R22 ;  /* 0x00000004001a7825 */ /* 0x000fc600078e0016 */
[----:B------:R-:W5:Y:S01]  /*0320*/  LDG.E R22, desc[UR4][R22.64] ;  /* 0x0000000416167981 */ /* 0x000f62000c1e1900 */
[----:B0-----:R-:W-:-:S03]  /*0330*/  IMAD.WIDE.U32 R12, R0, 0x4, R26 ;  /* 0x00000004000c7825 */ /* 0x001fc600078e001a */
[----:B------:R-:W5:Y:S01]  /*0340*/  LDG.E R27, desc[UR4][R26.64] ;  /* 0x000000041a1b7981 */ /* 0x000f62000c1e1900 */
[----:B-1----:R-:W-:-:S03]  /*0350*/  IMAD.WIDE.U32 R16, R0, 0x4, R12 ;  /* 0x0000000400107825 */ /* 0x002fc600078e000c */
[----:B------:R-:W5:Y:S04]  /*0360*/  LDG.E R12, desc[UR4][R12.64] ;  /* 0x000000040c0c7981 */ /* 0x000f68000c1e1900 */
[----:B------:R-:W5:Y:S01]  /*0370*/  LDG.E R17, desc[UR4][R16.64] ;  /* 0x0000000410117981 */ /* 0x000f62000c1e1900 */
[----:B------:R-:W-:-:S04]  /*0380*/  IADD3 R8, PT, PT, R8, 0x10, RZ ;  /* 0x0000001008087810 */ /* 0x000fc80007ffe0ff */
[----:B------:R-:W-:Y:S01]  /*0390*/  ISETP.NE.AND P1, PT, R8, RZ, PT ;  /* 0x000000ff0800720c */ /* 0x000fe20003f25270 */
[----:B------:R-:W-:Y:S01]  /*03a0*/  IMAD R9, R0, 0x10, R9 ;  /* 0x0000001000097824 */ /* 0x000fe200078e0209 */
[----:B--2---:R-:W-:-:S04]  /*03b0*/  VIMNMX3 R6, R2, R6, R7, !PT ;  /* 0x000000060206720f */ /* 0x004fc80007800107 */
[----:B---3--:R-:W-:-:S04]  /*03c0*/  VIMNMX3 R6, R6, R24, R25, !PT ;  /* 0x000000180606720f */ /* 0x008fc80007800119 */
[----:B----4-:R-:W-:-:S04]  /*03d0*/  VIMNMX3 R6, R6, R29, R28, !PT ;  /* 0x0000001d0606720f */ /* 0x010fc8000780011c */
[----:B------:R-:W-:-:S04]  /*03e0*/  VIMNMX3 R6, R6, R10, R11, !PT ;  /* 0x0000000a0606720f */ /* 0x000fc8000780010b */
[----:B-----5:R-:W-:-:S04]  /*03f0*/  VIMNMX3 R6, R6, R14, R15, !PT ;  /* 0x0000000e0606720f */ /* 0x020fc8000780010f */
[----:B------:R-:W-:-:S04]  /*0400*/  VIMNMX3 R6, R6, R18, R21, !PT ;  /* 0x000000120606720f */ /* 0x000fc80007800115 */
[----:B------:R-:W-:-:S04]  /*0410*/  VIMNMX3 R6, R6, R22, R27, !PT ;  /* 0x000000160606720f */ /* 0x000fc8000780011b */
[----:B------:R-:W-:Y:S01]  /*0420*/  VIMNMX3 R2, R6, R12, R17, !PT ;  /* 0x0000000c0602720f */ /* 0x000fe20007800111 */
[----:B------:R-:W-:Y:S06]  /*0430*/  @P1 BRA `(.L_x_12) ;  /* 0xfffffffc004c1947 */ /* 0x000fec000383ffff */
.L_x_11:
[----:B------:R-:W-:Y:S05]  /*0440*/  @!P0 BRA `(.L_x_10) ;  /* 0x0000000000e08947 */ /* 0x000fea0003800000 */
[----:B------:R-:W-:Y:S02]  /*0450*/  ISETP.GE.U32.AND P0, PT, R4, 0x8, PT ;  /* 0x000000080400780c */ /* 0x000fe40003f06070 */
[----:B------:R-:W-:-:S04]  /*0460*/  LOP3.LUT R22, R0, 0x7, RZ, 0xc0, !PT ;  /* 0x0000000700167812 */ /* 0x000fc800078ec0ff */
[----:B------:R-:W-:-:S07]  /*0470*/  ISETP.NE.AND P1, PT, R22, RZ, PT ;  /* 0x000000ff1600720c */ /* 0x000fce0003f25270 */
[----:B------:R-:W-:Y:S06]  /*0480*/  @!P0 BRA `(.L_x_13) ;  /* 0x00000000005c8947 */ /* 0x000fec0003800000 */
[----:B------:R-:W1:Y:S01]  /*0490*/  LDC.64 R16, c[0x0][0x380] ;  /* 0x0000e000ff107b82 */ /* 0x000e620000000a00 */
[----:B------:R-:W-:-:S04]  /*04a0*/  IMAD R7, R5, R0, R3 ;  /* 0x0000000005077224 */ /* 0x000fc800078e0203 */
[----:B-1----:R-:W-:-:S04]  /*04b0*/  IMAD.WIDE R16, R7, 0x4, R16 ;  /* 0x0000000407107825 */ /* 0x002fc800078e0210 */
[C---:B------:R-:W-:Y:S02]  /*04c0*/  IMAD.WIDE.U32 R18, R0.reuse, 0x4, R16 ;  /* 0x0000000400127825 */ /* 0x040fe400078e0010 */
[----:B0-----:R-:W2:Y:S02]  /*04d0*/  LDG.E R17, desc[UR4][R16.64] ;  /* 0x0000000410117981 */ /* 0x001ea4000c1e1900 */
[C---:B------:R-:W-:Y:S02]  /*04e0*/  IMAD.WIDE.U32 R20, R0.reuse, 0x4, R18 ;  /* 0x0000000400147825 */ /* 0x040fe400078e0012 */
[----:B------:R-:W2:Y:S02]  /*04f0*/  LDG.E R18, desc[UR4][R18.64] ;  /* 0x0000000412127981 */ /* 0x000ea4000c1e1900 */
[C---:B------:R-:W-:Y:S02]  /*0500*/  IMAD.WIDE.U32 R8, R0.reuse, 0x4, R20 ;  /* 0x0000000400087825 */ /* 0x040fe400078e0014 */
[----:B------:R-:W3:Y:S02]  /*0510*/  LDG.E R21, desc[UR4][R20.64] ;  /* 0x0000000414157981 */ /* 0x000ee4000c1e1900 */
[----:B------:R-:W-:-:S02]  /*0520*/  IMAD.WIDE.U32 R10, R0, 0x4, R8 ;  /* 0x00000004000a7825 */ /* 0x000fc400078e0008 */
[----:B------:R-:W3:Y:S02]  /*0530*/  LDG.E R8, desc[UR4][R8.64] ;  /* 0x0000000408087981 */ /* 0x000ee4000c1e1900 */
[C---:B------:R-:W-:Y:S02]  /*0540*/  IMAD.WIDE.U32 R6, R0.reuse, 0x4, R10 ;  /* 0x0000000400067825 */ /* 0x040fe400078e000a */
[----:B------:R-:W4:Y:S02]  /*0550*/  LDG.E R11, desc[UR4][R10.64] ;  /* 0x000000040a0b7981 */ /* 0x000f24000c1e1900 */
[C---:B------:R-:W-:Y:S02]  /*0560*/  IMAD.WIDE.U32 R12, R0.reuse, 0x4, R6 ;  /* 0x00000004000c7825 */ /* 0x040fe400078e0006 */
[----:B------:R-:W4:Y:S02]  /*0570*/  LDG.E R6, desc[UR4][R6.64] ;  /* 0x0000000406067981 */ /* 0x000f24000c1e1900 */
[----:B------:R-:W-:-:S02]  /*0580*/  IMAD.WIDE.U32 R14, R0, 0x4, R12 ;  /* 0x00000004000e7825 */ /* 0x000fc400078e000c */
[----:B------:R-:W5:Y:S04]  /*0590*/  LDG.E R13, desc[UR4][R12.64] ;  /* 0x000000040c0d7981 */ /* 0x000f68000c1e1900 */
[----:B------:R-:W5:Y:S01]  /*05a0*/  LDG.E R14, desc[UR4][R14.64] ;  /* 0x000000040e0e7981 */ /* 0x000f62000c1e1900 */
[----:B------:R-:W-:Y:S02]  /*05b0*/  IADD3 R5, PT, PT, R5, 0x8, RZ ;  /* 0x0000000805057810 */ /* 0x000fe40007ffe0ff */
[----:B--2---:R-:W-:-:S04]  /*05c0*/  VIMNMX3 R2, R2, R17, R18, !PT ;  /* 0x000000110202720f */ /* 0x004fc80007800112 */
[----:B---3--:R-:W-:-:S04]  /*05d0*/  VIMNMX3 R2, R2, R21, R8, !PT ;  /* 0x000000150202720f */ /* 0x008fc80007800108 */
[----:B----4-:R-:W-:-:S04]  /*05e0*/  VIMNMX3 R2, R2, R11, R6, !PT ;  /* 0x0000000b0202720f */ /* 0x010fc80007800106 */
[----:B-----5:R-:W-:-:S07]  /*05f0*/  VIMNMX3 R2, R2, R13, R14, !PT ;  /* 0x0000000d0202720f */ /* 0x020fce000780010e */
.L_x_13:
        /* <DEDUP_REMOVED lines=12> */
[----:B------:R-:W-:Y:S02]  /*06c0*/  IMAD.WIDE.U32 R12, R0, 0x4, R10 ;  /* 0x00000004000c7825 */ /* 0x000fe400078e000a */
[----:B------:R-:W3:Y:S04]  /*06d0*/  LDG.E R11, desc[UR4][R10.64] ;  /* 0x000000040a0b7981 */ /* 0x000ee8000c1e1900 */
[----:B------:R-:W3:Y:S01]  /*06e0*/  LDG.E R12, desc[UR4][R12.64] ;  /* 0x000000040c0c7981 */ /* 0x000ee2000c1e1900 */
[----:B------:R-:W-:-:S02]  /*06f0*/  IADD3 R5, PT, PT, R5, 0x4, RZ ;  /* 0x0000000405057810 */ /* 0x000fc40007ffe0ff */
[----:B--2---:R-:W-:-:S04]  /*0700*/  VIMNMX3 R2, R2, R7, R8, !PT ;  /* 0x000000070202720f */ /* 0x004fc80007800108 */
[----:B---3--:R-:W-:-:S07]  /*0710*/  VIMNMX3 R2, R2, R11, R12, !PT ;  /* 0x0000000b0202720f */ /* 0x008fce000780010c */
.L_x_14:
[----:B------:R-:W-:Y:S05]  /*0720*/  @!P1 BRA `(.L_x_10) ;  /* 0x0000000000289947 */ /* 0x000fea0003800000 */
[----:B------:R-:W1:Y:S01]  /*0730*/  LDC.64 R6, c[0x0][0x380] ;  /* 0x0000e000ff067b82 */ /* 0x000e620000000a00 */
[----:B------:R-:W-:Y:S02]  /*0740*/  IMAD R9, R5, R0, R3 ;  /* 0x0000000005097224 */ /* 0x000fe400078e0203 */
[----:B------:R-:W-:-:S07]  /*0750*/  IMAD.MOV R8, RZ, RZ, -R4 ;  /* 0x000000ffff087224 */ /* 0x000fce00078e0a04 */
.L_x_15:
[----:B-1----:R-:W-:-:S06]  /*0760*/  IMAD.WIDE R4, R9, 0x4, R6 ;  /* 0x0000000409047825 */ /* 0x002fcc00078e0206 */
[----:B0-----:R-:W2:Y:S01]  /*0770*/  LDG.E R5, desc[UR4][R4.64] ;  /* 0x0000000404057981 */ /* 0x001ea2000c1e1900 */
[----:B------:R-:W-:Y:S02]  /*0780*/  IADD3 R8, PT, PT, R8, 0x1, RZ ;  /* 0x0000000108087810 */ /* 0x000fe40007ffe0ff */
[----:B------:R-:W-:Y:S02]  /*0790*/  IADD3 R9, PT, PT, R9, R0, RZ ;  /* 0x0000000009097210 */ /* 0x000fe40007ffe0ff */
[----:B------:R-:W-:Y:S02]  /*07a0*/  ISETP.NE.AND P0, PT, R8, RZ, PT ;  /* 0x000000ff0800720c */ /* 0x000fe40003f05270 */
[----:B--2---:R-:W-:-:S11]  /*07b0*/  VIMNMX R2, PT, PT, R5, R2, !PT ;  /* 0x0000000205027248 */ /* 0x004fd60007fe0100 */
[----:B------:R-:W-:Y:S05]  /*07c0*/  @P0 BRA `(.L_x_15) ;  /* 0xfffffffc00e40947 */ /* 0x000fea000383ffff */
.L_x_10:
[----:B------:R-:W1:Y:S02]  /*07d0*/  LDC.64 R4, c[0x0][0x388] ;  /* 0x0000e200ff047b82 */ /* 0x000e640000000a00 */
[----:B-1----:R-:W-:-:S05]  /*07e0*/  IMAD.WIDE R4, R3, 0x4, R4 ;  /* 0x0000000403047825 */ /* 0x002fca00078e0204 */
[----:B0-----:R-:W-:Y:S01]  /*07f0*/  STG.E desc[UR4][R4.64], R2 ;  /* 0x0000000204007986 */ /* 0x001fe2000c101904 */
[----:B------:R-:W-:Y:S05]  /*0800*/  EXIT ;  /* 0x000000000000794d */ /* 0x000fea0003800000 */
.L_x_16:
        /* <DEDUP_REMOVED lines=15> */
.L_x_26:


//--------------------- .text._Z10findRowMaxPiS_i --------------------------
	.section	.text._Z10findRowMaxPiS_i,"ax",@progbits
	.align	128
        .global         _Z10findRowMaxPiS_i
        .type           _Z10findRowMaxPiS_i,@function
        .size           _Z10findRowMaxPiS_i,(.L_x_27 - _Z10findRowMaxPiS_i)
        .other          _Z10findRowMaxPiS_i,@"STO_CUDA_ENTRY STV_DEFAULT"
_Z10findRowMaxPiS_i:
.text._Z10findRowMaxPiS_i:
[----:B------:R-:W-:Y:S01]  /*0000*/  LDC R1, c[0x0][0x37c] ;  /* 0x0000df00ff017b82 */ /* 0x000fe20000000800 */
[----:B------:R-:W0:Y:S07]  /*0010*/  S2R R3, SR_TID.X ;  /* 0x0000000000037919 */ /* 0x000e2e0000002100 */
[----:B------:R-:W0:Y:S01]  /*0020*/  S2UR UR4, SR_CTAID.X ;  /* 0x00000000000479c3 */ /* 0x000e220000002500 */
[----:B------:R-:W1:Y:S07]  /*0030*/  LDCU UR12, c[0x0][0x390] ;  /* 0x00007200ff0c77ac */ /* 0x000e6e0008000800 */
[----:B------:R-:W0:Y:S02]  /*0040*/  LDC R0, c[0x0][0x360] ;  /* 0x0000d800ff007b82 */ /* 0x000e240000000800 */
[----:B0-----:R-:W-:-:S05]  /*0050*/  IMAD R0, R0, UR4, R3 ;  /* 0x0000000400007c24 */ /* 0x001fca000f8e0203 */
[----:B-1----:R-:W-:-:S13]  /*0060*/  ISETP.GE.AND P0, PT, R0, UR12, PT ;  /* 0x0000000c00007c0c */ /* 0x002fda000bf06270 */
[----:B------:R-:W-:Y:S05]  /*0070*/  @P0 EXIT ;  /* 0x000000000000094d */ /* 0x000fea0003800000 */
[----:B------:R-:W-:Y:S01]  /*0080*/  UISETP.GE.AND UP0, UPT, UR12, 0x1, UPT ;  /* 0x000000010c00788c */ /* 0x000fe2000bf06270 */
[----:B------:R-:W-:Y:S01]  /*0090*/  IMAD.MOV.U32 R2, RZ, RZ, RZ ;  /* 0x000000ffff027224 */ /* 0x000fe200078e00ff */
[----:B------:R-:W0:Y:S07]  /*00a0*/  LDCU.64 UR10, c[0x0][0x358] ;  /* 0x00006b00ff0a77ac */ /* 0x000e2e0008000a00 */
[----:B------:R-:W-:Y:S05]  /*00b0*/  BRA.U !UP0, `(.L_x_17) ;  /* 0x0000000508707547 */ /* 0x000fea000b800000 */
[----:B------:R-:W-:Y:S02]  /*00c0*/  UISETP.GE.U32.AND UP1, UPT, UR12, 0x10, UPT ;  /* 0x000000100c00788c */ /* 0x000fe4000bf26070 */
[----:B------:R-:W-:Y:S01]  /*00d0*/  IMAD R3, R0, UR12, RZ ;  /* 0x0000000c00037c24 */ /* 0x000fe2000f8e02ff */
[----:B------:R-:W-:Y:S01]  /*00e0*/  ULOP3.LUT UR8, UR12, 0xf, URZ, 0xc0, !UPT ;  /* 0x0000000f0c087892 */ /* 0x000fe2000f8ec0ff */
[----:B------:R-:W-:Y:S01]  /*00f0*/  IMAD.MOV.U32 R2, RZ, RZ, RZ ;  /* 0x000000ffff027224 */ /* 0x000fe200078e00ff */
[----:B------:R-:W-:Y:S02]  /*0100*/  UMOV UR4, URZ ;  /* 0x000000ff00047c82 */ /* 0x000fe40008000000 */
[----:B------:R-:W-:Y:S02]  /*0110*/  UISETP.NE.AND UP0, UPT, UR8, URZ, UPT ;  /* 0x000000ff0800728c */ /* 0x000fe4000bf05270 */
[----:B------:R-:W-:Y:S09]  /*0120*/  BRA.U !UP1, `(.L_x_18) ;  /* 0x0000000109987547 */ /* 0x000ff2000b800000 */
[----:B------:R-:W1:Y:S01]  /*0130*/  LDCU.64 UR6, c[0x0][0x380] ;  /* 0x00007000ff0677ac */ /* 0x000e620008000a00 */
[----:B------:R-:W-:Y:S02]  /*0140*/  IMAD.MOV.U32 R2, RZ, RZ, RZ ;  /* 0x000000ffff027224 */ /* 0x000fe400078e00ff */
[----:B------:R-:W-:Y:S01]  /*0150*/  IMAD.MOV.U32 R6, RZ, RZ, R3 ;  /* 0x000000ffff067224 */ /* 0x000fe200078e0003 */
[----:B------:R-:W-:-:S04]  /*0160*/  ULOP3.LUT UR4, UR12, 0x7ffffff0, URZ, 0xc0, !UPT ;  /* 0x7ffffff00c047892 */ /* 0x000fc8000f8ec0ff */
[----:B------:R-:W-:Y:S02]  /*0170*/  UIADD3 UR9, UPT, UPT, -UR4, URZ, URZ ;  /* 0x000000ff04097290 */ /* 0x000fe4000fffe1ff */
[----:B-1----:R-:W-:-:S04]  /*0180*/  UIADD3 UR5, UP1, UPT, UR6, 0x20, URZ ;  /* 0x0000002006057890 */ /* 0x002fc8000ff3e0ff */
[----:B------:R-:W-:-:S12]  /*0190*/  UIADD3.X UR6, UPT, UPT, URZ, UR7, URZ, UP1, !UPT ;  /* 0x00000007ff067290 */ /* 0x000fd80008ffe4ff */
.L_x_19:
[----:B------:R-:W-:Y:S01]  /*01a0*/  MOV R5, UR6 ;  /* 0x0000000600057c02 */ /* 0x000fe20008000f00 */
[----:B------:R-:W-:-:S04]  /*01b0*/  IMAD.U32 R4, RZ, RZ, UR5 ;  /* 0x00000005ff047e24 */ /* 0x000fc8000f8e00ff */
[----:B------:R-:W-:-:S05]  /*01c0*/  IMAD.WIDE R4, R6, 0x4, R4 ;  /* 0x0000000406047825 */ /* 0x000fca00078e0204 */
[----:B0-----:R-:W2:Y:S04]  /*01d0*/  LDG.E R7, desc[UR10][R4.64+-0x20] ;  /* 0xffffe00a04077981 */ /* 0x001ea8000c1e1900 */
[----:B------:R-:W2:Y:S04]  /*01e0*/  LDG.E R8, desc[UR10][R4.64+-0x1c] ;  /* 0xffffe40a04087981 */ /* 0x000ea8000c1e1900 */
[----:B------:R-:W3:Y:S04]  /*01f0*/  LDG.E R10, desc[UR10][R4.64+-0x18] ;  /* 0xffffe80a040a7981 */ /* 0x000ee8000c1e1900 */
[----:B------:R-:W3:Y:S04]  /*0200*/  LDG.E R9, desc[UR10][R4.64+-0x14] ;  /* 0xffffec0a04097981 */ /* 0x000ee8000c1e1900 */
[----:B------:R-:W4:Y:S04]  /*0210*/  LDG.E R12, desc[UR10][R4.64+-0x10] ;  /* 0xfffff00a040c7981 */ /* 0x000f28000c1e1900 */
[----:B------:R-:W4:Y:S04]  /*0220*/  LDG.E R11, desc[UR10][R4.64+-0xc] ;  /* 0xfffff40a040b7981 */ /* 0x000f28000c1e1900 */
[----:B------:R-:W5:Y:S04]  /*0230*/  LDG.E R14, desc[UR10][R4.64+-0x8] ;  /* 0xfffff80a040e7981 */ /* 0x000f68000c1e1900 */
        /* <DEDUP_REMOVED lines=8> */
[----:B------:R-:W5:Y:S01]  /*02c0*/  LDG.E R21, desc[UR10][R4.64+0x1c] ;  /* 0x00001c0a04157981 */ /* 0x000f62000c1e1900 */
[----:B------:R-:W-:Y:S01]  /*02d0*/  UIADD3 UR9, UPT, UPT, UR9, 0x10, URZ ;  /* 0x0000001009097890 */ /* 0x000fe2000fffe0ff */
[----:B------:R-:W-:-:S03]  /*02e0*/  VIADD R6, R6, 0x10 ;  /* 0x0000001006067836 */ /* 0x000fc60000000000 */
[----:B------:R-:W-:Y:S01]  /*02f0*/  UISETP.NE.AND UP1, UPT, UR9, URZ, UPT ;  /* 0x000000ff0900728c */ /* 0x000fe2000bf25270 */
[----:B--2---:R-:W-:-:S04]  /*0300*/  VIMNMX3 R7, R2, R7, R8, !PT ;  /* 0x000000070207720f */ /* 0x004fc80007800108 */
[----:B---3--:R-:W-:-:S04]  /*0310*/  VIMNMX3 R7, R7, R10, R9, !PT ;  /* 0x0000000a0707720f */ /* 0x008fc80007800109 */
[----:B----4-:R-:W-:-:S04]  /*0320*/  VIMNMX3 R7, R7, R12, R11, !PT ;  /* 0x0000000c0707720f */ /* 0x010fc8000780010b */
[----:B-----5:R-:W-:-:S04]  /*0330*/  VIMNMX3 R7, R7, R14, R13, !PT ;  /* 0x0000000e0707720f */ /* 0x020fc8000780010d */
[----:B------:R-:W-:-:S04]  /*0340*/  VIMNMX3 R7, R7, R16, R15, !PT ;  /* 0x000000100707720f */ /* 0x000fc8000780010f */
[----:B------:R-:W-:-:S04]  /*0350*/  VIMNMX3 R7, R7, R18, R17, !PT ;  /* 0x000000120707720f */ /* 0x000fc80007800111 */
[----:B------:R-:W-:-:S04]  /*0360*/  VIMNMX3 R7, R7, R20, R19, !PT ;  /* 0x000000140707720f */ /* 0x000fc80007800113 */
[----:B------:R-:W-:Y:S01]  /*0370*/  VIMNMX3 R2, R7, R22, R21, !PT ;  /* 0x000000160702720f */ /* 0x000fe20007800115 */
[----:B------:R-:W-:Y:S06]  /*0380*/  BRA.U UP1, `(.L_x_19) ;  /* 0xfffffffd01847547 */ /* 0x000fec000b83ffff */
.L_x_18:
[----:B------:R-:W-:Y:S05]  /*0390*/  BRA.U !UP0, `(.L_x_17) ;  /* 0x0000000108b87547 */ /* 0x000fea000b800000 */
[----:B------:R-:W-:Y:S02]  /*03a0*/  UISETP.GE.U32.AND UP0, UPT, UR8, 0x8, UPT ;  /* 0x000000080800788c */ /* 0x000fe4000bf06070 */
[----:B------:R-:W-:-:S04]  /*03b0*/  ULOP3.LUT UR6, UR12, 0x7, URZ, 0xc0, !UPT ;  /* 0x000000070c067892 */ /* 0x000fc8000f8ec0ff */
[----:B------:R-:W-:-:S03]  /*03c0*/  UISETP.NE.AND UP1, UPT, UR6, URZ, UPT ;  /* 0x000000ff0600728c */ /* 0x000fc6000bf25270 */
[----:B------:R-:W-:Y:S08]  /*03d0*/  BRA.U !UP0, `(.L_x_20) ;  /* 0x0000000108407547 */ /* 0x000ff0000b800000 */
[----:B------:R-:W1:Y:S01]  /*03e0*/  LDC.64 R4, c[0x0][0x380] ;  /* 0x0000e000ff047b82 */ /* 0x000e620000000a00 */
[----:B------:R-:W-:-:S04]  /*03f0*/  VIADD R7, R3, UR4 ;  /* 0x0000000403077c36 */ /* 0x000fc80008000000 */
[----:B-1----:R-:W-:-:S05]  /*0400*/  IMAD.WIDE R4, R7, 0x4, R4 ;  /* 0x0000000407047825 */ /* 0x002fca00078e0204 */
[----:B0-----:R-:W2:Y:S04]  /*0410*/  LDG.E R7, desc[UR10][R4.64] ;  /* 0x0000000a04077981 */ /* 0x001ea8000c1e1900 */
[----:B------:R-:W2:Y:S04]  /*0420*/  LDG.E R6, desc[UR10][R4.64+0x4] ;  /* 0x0000040a04067981 */ /* 0x000ea8000c1e1900 */
[----:B------:R-:W3:Y:S04]  /*0430*/  LDG.E R9, desc[UR10][R4.64+0x8] ;  /* 0x0000080a04097981 */ /* 0x000ee8000c1e1900 */
[----:B------:R-:W3:Y:S04]  /*0440*/  LDG.E R8, desc[UR10][R4.64+0xc] ;  /* 0x00000c0a04087981 */ /* 0x000ee8000c1e1900 */
[----:B------:R-:W4:Y:S04]  /*0450*/  LDG.E R11, desc[UR10][R4.64+0x10] ;  /* 0x0000100a040b7981 */ /* 0x000f28000c1e1900 */
[----:B------:R-:W4:Y:S04]  /*0460*/  LDG.E R10, desc[UR10][R4.64+0x14] ;  /* 0x0000140a040a7981 */ /* 0x000f28000c1e1900 */
[----:B------:R-:W5:Y:S04]  /*0470*/  LDG.E R13, desc[UR10][R4.64+0x18] ;  /* 0x0000180a040d7981 */ /* 0x000f68000c1e1900 */
[----:B------:R-:W5:Y:S01]  /*0480*/  LDG.E R12, desc[UR10][R4.64+0x1c] ;  /* 0x00001c0a040c7981 */ /* 0x000f62000c1e1900 */
[----:B------:R-:W-:Y:S01]  /*0490*/  UIADD3 UR4, UPT, UPT, UR4, 0x8, URZ ;  /* 0x0000000804047890 */ /* 0x000fe2000fffe0ff */
[----:B--2---:R-:W-:-:S04]  /*04a0*/  VIMNMX3 R6, R2, R7, R6, !PT ;  /* 0x000000070206720f */ /* 0x004fc80007800106 */
[----:B---3--:R-:W-:-:S04]  /*04b0*/  VIMNMX3 R6, R6, R9, R8, !PT ;  /* 0x000000090606720f */ /* 0x008fc80007800108 */
[----:B----4-:R-:W-:-:S04]  /*04c0*/  VIMNMX3 R6, R6, R11, R10, !PT ;  /* 0x0000000b0606720f */ /* 0x010fc8000780010a */
[----:B-----5:R-:W-:-:S07]  /*04d0*/  VIMNMX3 R2, R6, R13, R12, !PT ;  /* 0x0000000d0602720f */ /* 0x020fce000780010c */
.L_x_20:
        /* <DEDUP_REMOVED lines=11> */
[----:B------:R-:W3:Y:S01]  /*0590*/  LDG.E R8, desc[UR10][R4.64+0xc] ;  /* 0x00000c0a04087981 */ /* 0x000ee2000c1e1900 */
[----:B------:R-:W-:Y:S01]  /*05a0*/  UIADD3 UR4, UPT, UPT, UR4, 0x4, URZ ;  /* 0x0000000404047890 */ /* 0x000fe2000fffe0ff */
[----:B--2---:R-:W-:-:S04]  /*05b0*/  VIMNMX3 R2, R2, R7, R6, !PT ;  /* 0x000000070202720f */ /* 0x004fc80007800106 */
[----:B---3--:R-:W-:-:S07]  /*05c0*/  VIMNMX3 R2, R2, R9, R8, !PT ;  /* 0x000000090202720f */ /* 0x008fce0007800108 */
.L_x_21:
[----:B------:R-:W-:Y:S05]  /*05d0*/  BRA.U !UP1, `(.L_x_17) ;  /* 0x0000000109287547 */ /* 0x000fea000b800000 */
[----:B------:R-:W1:Y:S01]  /*05e0*/  LDC.64 R6, c[0x0][0x380] ;  /* 0x0000e000ff067b82 */ /* 0x000e620000000a00 */
[----:B------:R-:W-:Y:S01]  /*05f0*/  IADD3 R3, PT, PT, R3, UR4, RZ ;  /* 0x0000000403037c10 */ /* 0x000fe2000fffe0ff */
[----:B------:R-:W-:-:S12]  /*0600*/  UIADD3 UR5, UPT, UPT, -UR5, URZ, URZ ;  /* 0x000000ff05057290 */ /* 0x000fd8000fffe1ff */
.L_x_22:
[----:B-1----:R-:W-:-:S06]  /*0610*/  IMAD.WIDE R4, R3, 0x4, R6 ;  /* 0x0000000403047825 */ /* 0x002fcc00078e0206 */
[----:B0-----:R-:W2:Y:S01]  /*0620*/  LDG.E R5, desc[UR10][R4.64] ;  /* 0x0000000a04057981 */ /* 0x001ea2000c1e1900 */
[----:B------:R-:W-:Y:S01]  /*0630*/  UIADD3 UR5, UPT, UPT, UR5, 0x1, URZ ;  /* 0x0000000105057890 */ /* 0x000fe2000fffe0ff */
[----:B------:R-:W-:-:S03]  /*0640*/  VIADD R3, R3, 0x1 ;  /* 0x0000000103037836 */ /* 0x000fc60000000000 */
[----:B------:R-:W-:Y:S01]  /*0650*/  UISETP.NE.AND UP0, UPT, UR5, URZ, UPT ;  /* 0x000000ff0500728c */ /* 0x000fe2000bf05270 */
[----:B--2---:R-:W-:-:S08]  /*0660*/  VIMNMX R2, PT, PT, R5, R2, !PT ;  /* 0x0000000205027248 */ /* 0x004fd00007fe0100 */
[----:B------:R-:W-:Y:S05]  /*0670*/  BRA.U UP0, `(.L_x_22) ;  /* 0xfffffffd00e47547 */ /* 0x000fea000b83ffff */
.L_x_17:
[----:B------:R-:W1:Y:S02]  /*0680*/  LDC.64 R4, c[0x0][0x388] ;  /* 0x0000e200ff047b82 */ /* 0x000e640000000a00 */
[----:B-1----:R-:W-:-:S05]  /*0690*/  IMAD.WIDE R4, R0, 0x4, R4 ;  /* 0x0000000400047825 */ /* 0x002fca00078e0204 */
[----:B0-----:R-:W-:Y:S01]  /*06a0*/  STG.E desc[UR10][R4.64], R2 ;  /* 0x0000000204007986 */ /* 0x001fe2000c10190a */
[----:B------:R-:W-:Y:S05]  /*06b0*/  EXIT ;  /* 0x000000000000794d */ /* 0x000fea0003800000 */
.L_x_23:
        /* <DEDUP_REMOVED lines=12> */
.L_x_27:


//--------------------- .nv.shared._Z19calculateSumWarpOptPiS_S_S_i --------------------------
	.section	.nv.shared._Z19calculateSumWarpOptPiS_S_S_i,"aw",@nobits
	.sectionflags	@""
	.align	4
.nv.shared._Z19calculateSumWarpOptPiS_S_S_i:
	.zero		1056


//--------------------- .nv.shared.reserved.0     --------------------------
	.section	.nv.shared.reserved.0,"aw",@nobits
	.weak		__nv_reservedSMEM_offset_0_alias
	.size		__nv_reservedSMEM_offset_0_alias, 0, 64
	.other		__nv_reservedSMEM_offset_0_alias,@"STO_CUDA_RESERVED_SHARED STV_DEFAULT"
__nv_reservedSMEM_offset_0_alias:
	.zero		0
	.zero		64


//--------------------- .nv.shared._Z12calculateSumPiS_S_S_i --------------------------
	.section	.nv.shared._Z12calculateSumPiS_S_S_i,"aw",@nobits
	.sectionflags	@""
	.align	4
.nv.shared._Z12calculateSumPiS_S_S_i:
	.zero		2048


//--------------------- .nv.constant0._Z19calculateSumWarpOptPiS_S_S_i --------------------------
	.section	.nv.constant0._Z19calculateSumWarpOptPiS_S_S_i,"a",@progbits
	.sectionflags	@""
	.align	4
.nv.constant0._Z19calculateSumWarpOptPiS_S_S_i:
	.zero		932


//--------------------- .nv.constant0._Z12calculateSumPiS_S_S_i --------------------------
	.section	.nv.constant0._Z12calculateSumPiS_S_S_i,"a",@progbits
	.sectionflags	@""
	.align	4
.nv.constant0._Z12calculateSumPiS_S_S_i:
	.zero		932


//--------------------- .nv.constant0._Z10findColMaxPiS_i --------------------------
	.section	.nv.constant0._Z10findColMaxPiS_i,"a",@progbits
	.sectionflags	@""
	.align	4
.nv.constant0._Z10findColMaxPiS_i:
	.zero		916


//--------------------- .nv.constant0._Z10findRowMaxPiS_i --------------------------
	.section	.nv.constant0._Z10findRowMaxPiS_i,"a",@progbits
	.sectionflags	@""
	.align	4
.nv.constant0._Z10findRowMaxPiS_i:
	.zero		916


//--------------------- SYMBOLS --------------------------

	.type		.nv.reservedSmem.offset0,@object
	.size		.nv.reservedSmem.offset0,0x4
	.type		.nv.reservedSmem.cap,@object
	.size		.nv.reservedSmem.cap,0x4
